//
// Generated by NVIDIA NVVM Compiler
//
// Compiler Build ID: CL-36424714
// Cuda compilation tools, release 13.0, V13.0.88
// Based on NVVM 20.0.0
//

.version 9.0
.target sm_100
.address_size 64

	// .globl	_Z9cudaHellov
.extern .func  (.param .b32 func_retval0) vprintf
(
	.param .b64 vprintf_param_0,
	.param .b64 vprintf_param_1
)
;
.global .align 4 .b8 precalc_xorwow_matrix[102400];
.global .align 4 .b8 precalc_xorwow_offset_matrix[102400];
.global .align 4 .b8 mrg32k3aM1[2304];
.global .align 4 .b8 mrg32k3aM2[2304];
.global .align 4 .b8 mrg32k3aM1SubSeq[2016];
.global .align 4 .b8 mrg32k3aM2SubSeq[2016];
.global .align 4 .b8 mrg32k3aM1Seq[2304];
.global .align 4 .b8 mrg32k3aM2Seq[2304];
.const .align 8 .b8 __cr_lgamma_table[72];
.global .align 1 .b8 $str[18] = {72, 101, 108, 108, 111, 32, 102, 114, 111, 109, 32, 67, 85, 68, 65, 33, 10};
.global .align 1 .b8 $str$1[44] = {65, 116, 32, 37, 100, 44, 32, 109, 97, 116, 114, 105, 99, 105, 101, 115, 32, 104, 97, 118, 101, 32, 118, 97, 108, 117, 101, 115, 32, 37, 46, 50, 102, 32, 97, 110, 100, 32, 37, 46, 50, 102, 10};

.visible .entry _Z9cudaHellov()
{
	.reg .b32 	%r<3>;
	.reg .b64 	%rd<3>;

	mov.u64 	%rd1, $str;
	cvta.global.u64 	%rd2, %rd1;
	{ // callseq 0, 0
	.param .b64 param0;
	st.param.b64 	[param0], %rd2;
	.param .b64 param1;
	st.param.b64 	[param1], 0;
	.param .b32 retval0;
	call.uni (retval0), 
	vprintf, 
	(
	param0, 
	param1
	);
	ld.param.b32 	%r1, [retval0];
	} // callseq 0
	ret;

}
	// .globl	_Z13cuRandArrInitPfii
.visible .entry _Z13cuRandArrInitPfii(
	.param .u64 .ptr .align 1 _Z13cuRandArrInitPfii_param_0,
	.param .u32 _Z13cuRandArrInitPfii_param_1,
	.param .u32 _Z13cuRandArrInitPfii_param_2
)
{
	.local .align 8 .b8 	__local_depot1[48];
	.reg .b64 	%SP;
	.reg .b64 	%SPL;
	.reg .pred 	%p<63>;
	.reg .b32 	%r<1202>;
	.reg .b32 	%f<7>;
	.reg .b64 	%rd<28>;

	mov.u64 	%SPL, __local_depot1;
	ld.param.u64 	%rd10, [_Z13cuRandArrInitPfii_param_0];
	ld.param.u32 	%r540, [_Z13cuRandArrInitPfii_param_1];
	ld.param.u32 	%r541, [_Z13cuRandArrInitPfii_param_2];
	add.u64 	%rd1, %SPL, 0;
	mov.u32 	%r542, %ctaid.x;
	mov.u32 	%r543, %ntid.x;
	mov.u32 	%r544, %tid.x;
	mad.lo.s32 	%r545, %r542, %r543, %r544;
	// begin inline asm
	mov.u64 	%rd11, %clock64;
	// end inline asm
	cvt.s64.s32 	%rd2, %r545;
	cvt.u32.u64 	%r546, %rd11;
	xor.b32  	%r547, %r546, -1429050551;
	mul.lo.s32 	%r548, %r547, 1099087573;
	{ .reg .b32 tmp; mov.b64 {tmp, %r549}, %rd11; }
	xor.b32  	%r550, %r549, -136515619;
	mul.lo.s32 	%r551, %r550, -1703105765;
	add.s32 	%r552, %r548, %r551;
	add.s32 	%r1, %r552, 6615241;
	add.s32 	%r938, %r548, 123456789;
	st.local.v2.u32 	[%rd1], {%r1, %r938};
	xor.b32  	%r553, %r548, 362436069;
	add.s32 	%r554, %r551, 521288629;
	st.local.v2.u32 	[%rd1+8], {%r553, %r554};
	xor.b32  	%r555, %r551, 88675123;
	add.s32 	%r934, %r548, 5783321;
	st.local.v2.u32 	[%rd1+16], {%r555, %r934};
	setp.eq.s32 	%p1, %r545, 0;
	@%p1 bra 	$L__BB1_115;
	mov.b32 	%r921, 0;
	mov.u64 	%rd27, %rd2;
$L__BB1_2:
	mov.u64 	%rd3, %rd27;
	and.b64  	%rd4, %rd3, 3;
	setp.eq.s64 	%p2, %rd4, 0;
	@%p2 bra 	$L__BB1_114;
	mul.wide.u32 	%rd13, %r921, 3200;
	mov.u64 	%rd14, precalc_xorwow_matrix;
	add.s64 	%rd5, %rd14, %rd13;
	mov.b32 	%r934, 0;
	mov.u32 	%r935, %r934;
	mov.u32 	%r936, %r934;
	mov.u32 	%r937, %r934;
	mov.u32 	%r938, %r934;
	mov.u32 	%r927, %r934;
$L__BB1_4:
	mul.wide.u32 	%rd15, %r927, 4;
	add.s64 	%rd16, %rd1, %rd15;
	ld.local.u32 	%r13, [%rd16+4];
	shl.b32 	%r14, %r927, 5;
	mov.b32 	%r933, 0;
$L__BB1_5:
	.pragma "nounroll";
	shr.u32 	%r559, %r13, %r933;
	and.b32  	%r560, %r559, 1;
	setp.eq.b32 	%p3, %r560, 1;
	not.pred 	%p4, %p3;
	add.s32 	%r561, %r14, %r933;
	mul.lo.s32 	%r562, %r561, 5;
	mul.wide.u32 	%rd17, %r562, 4;
	add.s64 	%rd6, %rd5, %rd17;
	@%p4 bra 	$L__BB1_7;
	ld.global.u32 	%r563, [%rd6];
	xor.b32  	%r938, %r938, %r563;
	ld.global.u32 	%r564, [%rd6+4];
	xor.b32  	%r937, %r937, %r564;
	ld.global.u32 	%r565, [%rd6+8];
	xor.b32  	%r936, %r936, %r565;
	ld.global.u32 	%r566, [%rd6+12];
	xor.b32  	%r935, %r935, %r566;
	ld.global.u32 	%r567, [%rd6+16];
	xor.b32  	%r934, %r934, %r567;
$L__BB1_7:
	and.b32  	%r569, %r559, 2;
	setp.eq.s32 	%p5, %r569, 0;
	@%p5 bra 	$L__BB1_9;
	ld.global.u32 	%r570, [%rd6+20];
	xor.b32  	%r938, %r938, %r570;
	ld.global.u32 	%r571, [%rd6+24];
	xor.b32  	%r937, %r937, %r571;
	ld.global.u32 	%r572, [%rd6+28];
	xor.b32  	%r936, %r936, %r572;
	ld.global.u32 	%r573, [%rd6+32];
	xor.b32  	%r935, %r935, %r573;
	ld.global.u32 	%r574, [%rd6+36];
	xor.b32  	%r934, %r934, %r574;
$L__BB1_9:
	and.b32  	%r576, %r559, 4;
	setp.eq.s32 	%p6, %r576, 0;
	@%p6 bra 	$L__BB1_11;
	ld.global.u32 	%r577, [%rd6+40];
	xor.b32  	%r938, %r938, %r577;
	ld.global.u32 	%r578, [%rd6+44];
	xor.b32  	%r937, %r937, %r578;
	ld.global.u32 	%r579, [%rd6+48];
	xor.b32  	%r936, %r936, %r579;
	ld.global.u32 	%r580, [%rd6+52];
	xor.b32  	%r935, %r935, %r580;
	ld.global.u32 	%r581, [%rd6+56];
	xor.b32  	%r934, %r934, %r581;
$L__BB1_11:
	and.b32  	%r583, %r559, 8;
	setp.eq.s32 	%p7, %r583, 0;
	@%p7 bra 	$L__BB1_13;
	ld.global.u32 	%r584, [%rd6+60];
	xor.b32  	%r938, %r938, %r584;
	ld.global.u32 	%r585, [%rd6+64];
	xor.b32  	%r937, %r937, %r585;
	ld.global.u32 	%r586, [%rd6+68];
	xor.b32  	%r936, %r936, %r586;
	ld.global.u32 	%r587, [%rd6+72];
	xor.b32  	%r935, %r935, %r587;
	ld.global.u32 	%r588, [%rd6+76];
	xor.b32  	%r934, %r934, %r588;
$L__BB1_13:
	and.b32  	%r590, %r559, 16;
	setp.eq.s32 	%p8, %r590, 0;
	@%p8 bra 	$L__BB1_15;
	ld.global.u32 	%r591, [%rd6+80];
	xor.b32  	%r938, %r938, %r591;
	ld.global.u32 	%r592, [%rd6+84];
	xor.b32  	%r937, %r937, %r592;
	ld.global.u32 	%r593, [%rd6+88];
	xor.b32  	%r936, %r936, %r593;
	ld.global.u32 	%r594, [%rd6+92];
	xor.b32  	%r935, %r935, %r594;
	ld.global.u32 	%r595, [%rd6+96];
	xor.b32  	%r934, %r934, %r595;
$L__BB1_15:
	and.b32  	%r597, %r559, 32;
	setp.eq.s32 	%p9, %r597, 0;
	@%p9 bra 	$L__BB1_17;
	ld.global.u32 	%r598, [%rd6+100];
	xor.b32  	%r938, %r938, %r598;
	ld.global.u32 	%r599, [%rd6+104];
	xor.b32  	%r937, %r937, %r599;
	ld.global.u32 	%r600, [%rd6+108];
	xor.b32  	%r936, %r936, %r600;
	ld.global.u32 	%r601, [%rd6+112];
	xor.b32  	%r935, %r935, %r601;
	ld.global.u32 	%r602, [%rd6+116];
	xor.b32  	%r934, %r934, %r602;
$L__BB1_17:
	and.b32  	%r604, %r559, 64;
	setp.eq.s32 	%p10, %r604, 0;
	@%p10 bra 	$L__BB1_19;
	ld.global.u32 	%r605, [%rd6+120];
	xor.b32  	%r938, %r938, %r605;
	ld.global.u32 	%r606, [%rd6+124];
	xor.b32  	%r937, %r937, %r606;
	ld.global.u32 	%r607, [%rd6+128];
	xor.b32  	%r936, %r936, %r607;
	ld.global.u32 	%r608, [%rd6+132];
	xor.b32  	%r935, %r935, %r608;
	ld.global.u32 	%r609, [%rd6+136];
	xor.b32  	%r934, %r934, %r609;
$L__BB1_19:
	and.b32  	%r611, %r559, 128;
	setp.eq.s32 	%p11, %r611, 0;
	@%p11 bra 	$L__BB1_21;
	ld.global.u32 	%r612, [%rd6+140];
	xor.b32  	%r938, %r938, %r612;
	ld.global.u32 	%r613, [%rd6+144];
	xor.b32  	%r937, %r937, %r613;
	ld.global.u32 	%r614, [%rd6+148];
	xor.b32  	%r936, %r936, %r614;
	ld.global.u32 	%r615, [%rd6+152];
	xor.b32  	%r935, %r935, %r615;
	ld.global.u32 	%r616, [%rd6+156];
	xor.b32  	%r934, %r934, %r616;
$L__BB1_21:
	and.b32  	%r618, %r559, 256;
	setp.eq.s32 	%p12, %r618, 0;
	@%p12 bra 	$L__BB1_23;
	ld.global.u32 	%r619, [%rd6+160];
	xor.b32  	%r938, %r938, %r619;
	ld.global.u32 	%r620, [%rd6+164];
	xor.b32  	%r937, %r937, %r620;
	ld.global.u32 	%r621, [%rd6+168];
	xor.b32  	%r936, %r936, %r621;
	ld.global.u32 	%r622, [%rd6+172];
	xor.b32  	%r935, %r935, %r622;
	ld.global.u32 	%r623, [%rd6+176];
	xor.b32  	%r934, %r934, %r623;
$L__BB1_23:
	and.b32  	%r625, %r559, 512;
	setp.eq.s32 	%p13, %r625, 0;
	@%p13 bra 	$L__BB1_25;
	ld.global.u32 	%r626, [%rd6+180];
	xor.b32  	%r938, %r938, %r626;
	ld.global.u32 	%r627, [%rd6+184];
	xor.b32  	%r937, %r937, %r627;
	ld.global.u32 	%r628, [%rd6+188];
	xor.b32  	%r936, %r936, %r628;
	ld.global.u32 	%r629, [%rd6+192];
	xor.b32  	%r935, %r935, %r629;
	ld.global.u32 	%r630, [%rd6+196];
	xor.b32  	%r934, %r934, %r630;
$L__BB1_25:
	and.b32  	%r632, %r559, 1024;
	setp.eq.s32 	%p14, %r632, 0;
	@%p14 bra 	$L__BB1_27;
	ld.global.u32 	%r633, [%rd6+200];
	xor.b32  	%r938, %r938, %r633;
	ld.global.u32 	%r634, [%rd6+204];
	xor.b32  	%r937, %r937, %r634;
	ld.global.u32 	%r635, [%rd6+208];
	xor.b32  	%r936, %r936, %r635;
	ld.global.u32 	%r636, [%rd6+212];
	xor.b32  	%r935, %r935, %r636;
	ld.global.u32 	%r637, [%rd6+216];
	xor.b32  	%r934, %r934, %r637;
$L__BB1_27:
	and.b32  	%r639, %r559, 2048;
	setp.eq.s32 	%p15, %r639, 0;
	@%p15 bra 	$L__BB1_29;
	ld.global.u32 	%r640, [%rd6+220];
	xor.b32  	%r938, %r938, %r640;
	ld.global.u32 	%r641, [%rd6+224];
	xor.b32  	%r937, %r937, %r641;
	ld.global.u32 	%r642, [%rd6+228];
	xor.b32  	%r936, %r936, %r642;
	ld.global.u32 	%r643, [%rd6+232];
	xor.b32  	%r935, %r935, %r643;
	ld.global.u32 	%r644, [%rd6+236];
	xor.b32  	%r934, %r934, %r644;
$L__BB1_29:
	and.b32  	%r646, %r559, 4096;
	setp.eq.s32 	%p16, %r646, 0;
	@%p16 bra 	$L__BB1_31;
	ld.global.u32 	%r647, [%rd6+240];
	xor.b32  	%r938, %r938, %r647;
	ld.global.u32 	%r648, [%rd6+244];
	xor.b32  	%r937, %r937, %r648;
	ld.global.u32 	%r649, [%rd6+248];
	xor.b32  	%r936, %r936, %r649;
	ld.global.u32 	%r650, [%rd6+252];
	xor.b32  	%r935, %r935, %r650;
	ld.global.u32 	%r651, [%rd6+256];
	xor.b32  	%r934, %r934, %r651;
$L__BB1_31:
	and.b32  	%r653, %r559, 8192;
	setp.eq.s32 	%p17, %r653, 0;
	@%p17 bra 	$L__BB1_33;
	ld.global.u32 	%r654, [%rd6+260];
	xor.b32  	%r938, %r938, %r654;
	ld.global.u32 	%r655, [%rd6+264];
	xor.b32  	%r937, %r937, %r655;
	ld.global.u32 	%r656, [%rd6+268];
	xor.b32  	%r936, %r936, %r656;
	ld.global.u32 	%r657, [%rd6+272];
	xor.b32  	%r935, %r935, %r657;
	ld.global.u32 	%r658, [%rd6+276];
	xor.b32  	%r934, %r934, %r658;
$L__BB1_33:
	and.b32  	%r660, %r559, 16384;
	setp.eq.s32 	%p18, %r660, 0;
	@%p18 bra 	$L__BB1_35;
	ld.global.u32 	%r661, [%rd6+280];
	xor.b32  	%r938, %r938, %r661;
	ld.global.u32 	%r662, [%rd6+284];
	xor.b32  	%r937, %r937, %r662;
	ld.global.u32 	%r663, [%rd6+288];
	xor.b32  	%r936, %r936, %r663;
	ld.global.u32 	%r664, [%rd6+292];
	xor.b32  	%r935, %r935, %r664;
	ld.global.u32 	%r665, [%rd6+296];
	xor.b32  	%r934, %r934, %r665;
$L__BB1_35:
	and.b32  	%r667, %r559, 32768;
	setp.eq.s32 	%p19, %r667, 0;
	@%p19 bra 	$L__BB1_37;
	ld.global.u32 	%r668, [%rd6+300];
	xor.b32  	%r938, %r938, %r668;
	ld.global.u32 	%r669, [%rd6+304];
	xor.b32  	%r937, %r937, %r669;
	ld.global.u32 	%r670, [%rd6+308];
	xor.b32  	%r936, %r936, %r670;
	ld.global.u32 	%r671, [%rd6+312];
	xor.b32  	%r935, %r935, %r671;
	ld.global.u32 	%r672, [%rd6+316];
	xor.b32  	%r934, %r934, %r672;
$L__BB1_37:
	add.s32 	%r933, %r933, 16;
	setp.ne.s32 	%p20, %r933, 32;
	@%p20 bra 	$L__BB1_5;
	mad.lo.s32 	%r673, %r927, -31, %r14;
	add.s32 	%r927, %r673, 1;
	setp.ne.s32 	%p21, %r927, 5;
	@%p21 bra 	$L__BB1_4;
	st.local.u32 	[%rd1+4], %r938;
	st.local.v2.u32 	[%rd1+8], {%r937, %r936};
	st.local.v2.u32 	[%rd1+16], {%r935, %r934};
	setp.eq.s64 	%p22, %rd4, 1;
	@%p22 bra 	$L__BB1_114;
	mov.b32 	%r934, 0;
	mov.u32 	%r1027, %r934;
	mov.u32 	%r1028, %r934;
	mov.u32 	%r1029, %r934;
	mov.u32 	%r938, %r934;
	mov.u32 	%r1019, %r934;
$L__BB1_41:
	mul.wide.u32 	%rd18, %r1019, 4;
	add.s64 	%rd19, %rd1, %rd18;
	ld.local.u32 	%r189, [%rd19+4];
	shl.b32 	%r190, %r1019, 5;
	mov.b32 	%r1025, 0;
$L__BB1_42:
	.pragma "nounroll";
	shr.u32 	%r676, %r189, %r1025;
	and.b32  	%r677, %r676, 1;
	setp.eq.b32 	%p23, %r677, 1;
	not.pred 	%p24, %p23;
	add.s32 	%r678, %r190, %r1025;
	mul.lo.s32 	%r679, %r678, 5;
	mul.wide.u32 	%rd20, %r679, 4;
	add.s64 	%rd7, %rd5, %rd20;
	@%p24 bra 	$L__BB1_44;
	ld.global.u32 	%r680, [%rd7];
	xor.b32  	%r938, %r938, %r680;
	ld.global.u32 	%r681, [%rd7+4];
	xor.b32  	%r1029, %r1029, %r681;
	ld.global.u32 	%r682, [%rd7+8];
	xor.b32  	%r1028, %r1028, %r682;
	ld.global.u32 	%r683, [%rd7+12];
	xor.b32  	%r1027, %r1027, %r683;
	ld.global.u32 	%r684, [%rd7+16];
	xor.b32  	%r934, %r934, %r684;
$L__BB1_44:
	and.b32  	%r686, %r676, 2;
	setp.eq.s32 	%p25, %r686, 0;
	@%p25 bra 	$L__BB1_46;
	ld.global.u32 	%r687, [%rd7+20];
	xor.b32  	%r938, %r938, %r687;
	ld.global.u32 	%r688, [%rd7+24];
	xor.b32  	%r1029, %r1029, %r688;
	ld.global.u32 	%r689, [%rd7+28];
	xor.b32  	%r1028, %r1028, %r689;
	ld.global.u32 	%r690, [%rd7+32];
	xor.b32  	%r1027, %r1027, %r690;
	ld.global.u32 	%r691, [%rd7+36];
	xor.b32  	%r934, %r934, %r691;
$L__BB1_46:
	and.b32  	%r693, %r676, 4;
	setp.eq.s32 	%p26, %r693, 0;
	@%p26 bra 	$L__BB1_48;
	ld.global.u32 	%r694, [%rd7+40];
	xor.b32  	%r938, %r938, %r694;
	ld.global.u32 	%r695, [%rd7+44];
	xor.b32  	%r1029, %r1029, %r695;
	ld.global.u32 	%r696, [%rd7+48];
	xor.b32  	%r1028, %r1028, %r696;
	ld.global.u32 	%r697, [%rd7+52];
	xor.b32  	%r1027, %r1027, %r697;
	ld.global.u32 	%r698, [%rd7+56];
	xor.b32  	%r934, %r934, %r698;
$L__BB1_48:
	and.b32  	%r700, %r676, 8;
	setp.eq.s32 	%p27, %r700, 0;
	@%p27 bra 	$L__BB1_50;
	ld.global.u32 	%r701, [%rd7+60];
	xor.b32  	%r938, %r938, %r701;
	ld.global.u32 	%r702, [%rd7+64];
	xor.b32  	%r1029, %r1029, %r702;
	ld.global.u32 	%r703, [%rd7+68];
	xor.b32  	%r1028, %r1028, %r703;
	ld.global.u32 	%r704, [%rd7+72];
	xor.b32  	%r1027, %r1027, %r704;
	ld.global.u32 	%r705, [%rd7+76];
	xor.b32  	%r934, %r934, %r705;
$L__BB1_50:
	and.b32  	%r707, %r676, 16;
	setp.eq.s32 	%p28, %r707, 0;
	@%p28 bra 	$L__BB1_52;
	ld.global.u32 	%r708, [%rd7+80];
	xor.b32  	%r938, %r938, %r708;
	ld.global.u32 	%r709, [%rd7+84];
	xor.b32  	%r1029, %r1029, %r709;
	ld.global.u32 	%r710, [%rd7+88];
	xor.b32  	%r1028, %r1028, %r710;
	ld.global.u32 	%r711, [%rd7+92];
	xor.b32  	%r1027, %r1027, %r711;
	ld.global.u32 	%r712, [%rd7+96];
	xor.b32  	%r934, %r934, %r712;
$L__BB1_52:
	and.b32  	%r714, %r676, 32;
	setp.eq.s32 	%p29, %r714, 0;
	@%p29 bra 	$L__BB1_54;
	ld.global.u32 	%r715, [%rd7+100];
	xor.b32  	%r938, %r938, %r715;
	ld.global.u32 	%r716, [%rd7+104];
	xor.b32  	%r1029, %r1029, %r716;
	ld.global.u32 	%r717, [%rd7+108];
	xor.b32  	%r1028, %r1028, %r717;
	ld.global.u32 	%r718, [%rd7+112];
	xor.b32  	%r1027, %r1027, %r718;
	ld.global.u32 	%r719, [%rd7+116];
	xor.b32  	%r934, %r934, %r719;
$L__BB1_54:
	and.b32  	%r721, %r676, 64;
	setp.eq.s32 	%p30, %r721, 0;
	@%p30 bra 	$L__BB1_56;
	ld.global.u32 	%r722, [%rd7+120];
	xor.b32  	%r938, %r938, %r722;
	ld.global.u32 	%r723, [%rd7+124];
	xor.b32  	%r1029, %r1029, %r723;
	ld.global.u32 	%r724, [%rd7+128];
	xor.b32  	%r1028, %r1028, %r724;
	ld.global.u32 	%r725, [%rd7+132];
	xor.b32  	%r1027, %r1027, %r725;
	ld.global.u32 	%r726, [%rd7+136];
	xor.b32  	%r934, %r934, %r726;
$L__BB1_56:
	and.b32  	%r728, %r676, 128;
	setp.eq.s32 	%p31, %r728, 0;
	@%p31 bra 	$L__BB1_58;
	ld.global.u32 	%r729, [%rd7+140];
	xor.b32  	%r938, %r938, %r729;
	ld.global.u32 	%r730, [%rd7+144];
	xor.b32  	%r1029, %r1029, %r730;
	ld.global.u32 	%r731, [%rd7+148];
	xor.b32  	%r1028, %r1028, %r731;
	ld.global.u32 	%r732, [%rd7+152];
	xor.b32  	%r1027, %r1027, %r732;
	ld.global.u32 	%r733, [%rd7+156];
	xor.b32  	%r934, %r934, %r733;
$L__BB1_58:
	and.b32  	%r735, %r676, 256;
	setp.eq.s32 	%p32, %r735, 0;
	@%p32 bra 	$L__BB1_60;
	ld.global.u32 	%r736, [%rd7+160];
	xor.b32  	%r938, %r938, %r736;
	ld.global.u32 	%r737, [%rd7+164];
	xor.b32  	%r1029, %r1029, %r737;
	ld.global.u32 	%r738, [%rd7+168];
	xor.b32  	%r1028, %r1028, %r738;
	ld.global.u32 	%r739, [%rd7+172];
	xor.b32  	%r1027, %r1027, %r739;
	ld.global.u32 	%r740, [%rd7+176];
	xor.b32  	%r934, %r934, %r740;
$L__BB1_60:
	and.b32  	%r742, %r676, 512;
	setp.eq.s32 	%p33, %r742, 0;
	@%p33 bra 	$L__BB1_62;
	ld.global.u32 	%r743, [%rd7+180];
	xor.b32  	%r938, %r938, %r743;
	ld.global.u32 	%r744, [%rd7+184];
	xor.b32  	%r1029, %r1029, %r744;
	ld.global.u32 	%r745, [%rd7+188];
	xor.b32  	%r1028, %r1028, %r745;
	ld.global.u32 	%r746, [%rd7+192];
	xor.b32  	%r1027, %r1027, %r746;
	ld.global.u32 	%r747, [%rd7+196];
	xor.b32  	%r934, %r934, %r747;
$L__BB1_62:
	and.b32  	%r749, %r676, 1024;
	setp.eq.s32 	%p34, %r749, 0;
	@%p34 bra 	$L__BB1_64;
	ld.global.u32 	%r750, [%rd7+200];
	xor.b32  	%r938, %r938, %r750;
	ld.global.u32 	%r751, [%rd7+204];
	xor.b32  	%r1029, %r1029, %r751;
	ld.global.u32 	%r752, [%rd7+208];
	xor.b32  	%r1028, %r1028, %r752;
	ld.global.u32 	%r753, [%rd7+212];
	xor.b32  	%r1027, %r1027, %r753;
	ld.global.u32 	%r754, [%rd7+216];
	xor.b32  	%r934, %r934, %r754;
$L__BB1_64:
	and.b32  	%r756, %r676, 2048;
	setp.eq.s32 	%p35, %r756, 0;
	@%p35 bra 	$L__BB1_66;
	ld.global.u32 	%r757, [%rd7+220];
	xor.b32  	%r938, %r938, %r757;
	ld.global.u32 	%r758, [%rd7+224];
	xor.b32  	%r1029, %r1029, %r758;
	ld.global.u32 	%r759, [%rd7+228];
	xor.b32  	%r1028, %r1028, %r759;
	ld.global.u32 	%r760, [%rd7+232];
	xor.b32  	%r1027, %r1027, %r760;
	ld.global.u32 	%r761, [%rd7+236];
	xor.b32  	%r934, %r934, %r761;
$L__BB1_66:
	and.b32  	%r763, %r676, 4096;
	setp.eq.s32 	%p36, %r763, 0;
	@%p36 bra 	$L__BB1_68;
	ld.global.u32 	%r764, [%rd7+240];
	xor.b32  	%r938, %r938, %r764;
	ld.global.u32 	%r765, [%rd7+244];
	xor.b32  	%r1029, %r1029, %r765;
	ld.global.u32 	%r766, [%rd7+248];
	xor.b32  	%r1028, %r1028, %r766;
	ld.global.u32 	%r767, [%rd7+252];
	xor.b32  	%r1027, %r1027, %r767;
	ld.global.u32 	%r768, [%rd7+256];
	xor.b32  	%r934, %r934, %r768;
$L__BB1_68:
	and.b32  	%r770, %r676, 8192;
	setp.eq.s32 	%p37, %r770, 0;
	@%p37 bra 	$L__BB1_70;
	ld.global.u32 	%r771, [%rd7+260];
	xor.b32  	%r938, %r938, %r771;
	ld.global.u32 	%r772, [%rd7+264];
	xor.b32  	%r1029, %r1029, %r772;
	ld.global.u32 	%r773, [%rd7+268];
	xor.b32  	%r1028, %r1028, %r773;
	ld.global.u32 	%r774, [%rd7+272];
	xor.b32  	%r1027, %r1027, %r774;
	ld.global.u32 	%r775, [%rd7+276];
	xor.b32  	%r934, %r934, %r775;
$L__BB1_70:
	and.b32  	%r777, %r676, 16384;
	setp.eq.s32 	%p38, %r777, 0;
	@%p38 bra 	$L__BB1_72;
	ld.global.u32 	%r778, [%rd7+280];
	xor.b32  	%r938, %r938, %r778;
	ld.global.u32 	%r779, [%rd7+284];
	xor.b32  	%r1029, %r1029, %r779;
	ld.global.u32 	%r780, [%rd7+288];
	xor.b32  	%r1028, %r1028, %r780;
	ld.global.u32 	%r781, [%rd7+292];
	xor.b32  	%r1027, %r1027, %r781;
	ld.global.u32 	%r782, [%rd7+296];
	xor.b32  	%r934, %r934, %r782;
$L__BB1_72:
	and.b32  	%r784, %r676, 32768;
	setp.eq.s32 	%p39, %r784, 0;
	@%p39 bra 	$L__BB1_74;
	ld.global.u32 	%r785, [%rd7+300];
	xor.b32  	%r938, %r938, %r785;
	ld.global.u32 	%r786, [%rd7+304];
	xor.b32  	%r1029, %r1029, %r786;
	ld.global.u32 	%r787, [%rd7+308];
	xor.b32  	%r1028, %r1028, %r787;
	ld.global.u32 	%r788, [%rd7+312];
	xor.b32  	%r1027, %r1027, %r788;
	ld.global.u32 	%r789, [%rd7+316];
	xor.b32  	%r934, %r934, %r789;
$L__BB1_74:
	add.s32 	%r1025, %r1025, 16;
	setp.ne.s32 	%p40, %r1025, 32;
	@%p40 bra 	$L__BB1_42;
	mad.lo.s32 	%r790, %r1019, -31, %r190;
	add.s32 	%r1019, %r790, 1;
	setp.ne.s32 	%p41, %r1019, 5;
	@%p41 bra 	$L__BB1_41;
	st.local.u32 	[%rd1+4], %r938;
	st.local.v2.u32 	[%rd1+8], {%r1029, %r1028};
	st.local.v2.u32 	[%rd1+16], {%r1027, %r934};
	setp.ne.s64 	%p42, %rd4, 3;
	@%p42 bra 	$L__BB1_114;
	mov.b32 	%r934, 0;
	mov.u32 	%r1119, %r934;
	mov.u32 	%r1120, %r934;
	mov.u32 	%r1121, %r934;
	mov.u32 	%r938, %r934;
	mov.u32 	%r1111, %r934;
$L__BB1_78:
	mul.wide.u32 	%rd21, %r1111, 4;
	add.s64 	%rd22, %rd1, %rd21;
	ld.local.u32 	%r365, [%rd22+4];
	shl.b32 	%r366, %r1111, 5;
	mov.b32 	%r1117, 0;
$L__BB1_79:
	.pragma "nounroll";
	shr.u32 	%r793, %r365, %r1117;
	and.b32  	%r794, %r793, 1;
	setp.eq.b32 	%p43, %r794, 1;
	not.pred 	%p44, %p43;
	add.s32 	%r795, %r366, %r1117;
	mul.lo.s32 	%r796, %r795, 5;
	mul.wide.u32 	%rd23, %r796, 4;
	add.s64 	%rd8, %rd5, %rd23;
	@%p44 bra 	$L__BB1_81;
	ld.global.u32 	%r797, [%rd8];
	xor.b32  	%r938, %r938, %r797;
	ld.global.u32 	%r798, [%rd8+4];
	xor.b32  	%r1121, %r1121, %r798;
	ld.global.u32 	%r799, [%rd8+8];
	xor.b32  	%r1120, %r1120, %r799;
	ld.global.u32 	%r800, [%rd8+12];
	xor.b32  	%r1119, %r1119, %r800;
	ld.global.u32 	%r801, [%rd8+16];
	xor.b32  	%r934, %r934, %r801;
$L__BB1_81:
	and.b32  	%r803, %r793, 2;
	setp.eq.s32 	%p45, %r803, 0;
	@%p45 bra 	$L__BB1_83;
	ld.global.u32 	%r804, [%rd8+20];
	xor.b32  	%r938, %r938, %r804;
	ld.global.u32 	%r805, [%rd8+24];
	xor.b32  	%r1121, %r1121, %r805;
	ld.global.u32 	%r806, [%rd8+28];
	xor.b32  	%r1120, %r1120, %r806;
	ld.global.u32 	%r807, [%rd8+32];
	xor.b32  	%r1119, %r1119, %r807;
	ld.global.u32 	%r808, [%rd8+36];
	xor.b32  	%r934, %r934, %r808;
$L__BB1_83:
	and.b32  	%r810, %r793, 4;
	setp.eq.s32 	%p46, %r810, 0;
	@%p46 bra 	$L__BB1_85;
	ld.global.u32 	%r811, [%rd8+40];
	xor.b32  	%r938, %r938, %r811;
	ld.global.u32 	%r812, [%rd8+44];
	xor.b32  	%r1121, %r1121, %r812;
	ld.global.u32 	%r813, [%rd8+48];
	xor.b32  	%r1120, %r1120, %r813;
	ld.global.u32 	%r814, [%rd8+52];
	xor.b32  	%r1119, %r1119, %r814;
	ld.global.u32 	%r815, [%rd8+56];
	xor.b32  	%r934, %r934, %r815;
$L__BB1_85:
	and.b32  	%r817, %r793, 8;
	setp.eq.s32 	%p47, %r817, 0;
	@%p47 bra 	$L__BB1_87;
	ld.global.u32 	%r818, [%rd8+60];
	xor.b32  	%r938, %r938, %r818;
	ld.global.u32 	%r819, [%rd8+64];
	xor.b32  	%r1121, %r1121, %r819;
	ld.global.u32 	%r820, [%rd8+68];
	xor.b32  	%r1120, %r1120, %r820;
	ld.global.u32 	%r821, [%rd8+72];
	xor.b32  	%r1119, %r1119, %r821;
	ld.global.u32 	%r822, [%rd8+76];
	xor.b32  	%r934, %r934, %r822;
$L__BB1_87:
	and.b32  	%r824, %r793, 16;
	setp.eq.s32 	%p48, %r824, 0;
	@%p48 bra 	$L__BB1_89;
	ld.global.u32 	%r825, [%rd8+80];
	xor.b32  	%r938, %r938, %r825;
	ld.global.u32 	%r826, [%rd8+84];
	xor.b32  	%r1121, %r1121, %r826;
	ld.global.u32 	%r827, [%rd8+88];
	xor.b32  	%r1120, %r1120, %r827;
	ld.global.u32 	%r828, [%rd8+92];
	xor.b32  	%r1119, %r1119, %r828;
	ld.global.u32 	%r829, [%rd8+96];
	xor.b32  	%r934, %r934, %r829;
$L__BB1_89:
	and.b32  	%r831, %r793, 32;
	setp.eq.s32 	%p49, %r831, 0;
	@%p49 bra 	$L__BB1_91;
	ld.global.u32 	%r832, [%rd8+100];
	xor.b32  	%r938, %r938, %r832;
	ld.global.u32 	%r833, [%rd8+104];
	xor.b32  	%r1121, %r1121, %r833;
	ld.global.u32 	%r834, [%rd8+108];
	xor.b32  	%r1120, %r1120, %r834;
	ld.global.u32 	%r835, [%rd8+112];
	xor.b32  	%r1119, %r1119, %r835;
	ld.global.u32 	%r836, [%rd8+116];
	xor.b32  	%r934, %r934, %r836;
$L__BB1_91:
	and.b32  	%r838, %r793, 64;
	setp.eq.s32 	%p50, %r838, 0;
	@%p50 bra 	$L__BB1_93;
	ld.global.u32 	%r839, [%rd8+120];
	xor.b32  	%r938, %r938, %r839;
	ld.global.u32 	%r840, [%rd8+124];
	xor.b32  	%r1121, %r1121, %r840;
	ld.global.u32 	%r841, [%rd8+128];
	xor.b32  	%r1120, %r1120, %r841;
	ld.global.u32 	%r842, [%rd8+132];
	xor.b32  	%r1119, %r1119, %r842;
	ld.global.u32 	%r843, [%rd8+136];
	xor.b32  	%r934, %r934, %r843;
$L__BB1_93:
	and.b32  	%r845, %r793, 128;
	setp.eq.s32 	%p51, %r845, 0;
	@%p51 bra 	$L__BB1_95;
	ld.global.u32 	%r846, [%rd8+140];
	xor.b32  	%r938, %r938, %r846;
	ld.global.u32 	%r847, [%rd8+144];
	xor.b32  	%r1121, %r1121, %r847;
	ld.global.u32 	%r848, [%rd8+148];
	xor.b32  	%r1120, %r1120, %r848;
	ld.global.u32 	%r849, [%rd8+152];
	xor.b32  	%r1119, %r1119, %r849;
	ld.global.u32 	%r850, [%rd8+156];
	xor.b32  	%r934, %r934, %r850;
$L__BB1_95:
	and.b32  	%r852, %r793, 256;
	setp.eq.s32 	%p52, %r852, 0;
	@%p52 bra 	$L__BB1_97;
	ld.global.u32 	%r853, [%rd8+160];
	xor.b32  	%r938, %r938, %r853;
	ld.global.u32 	%r854, [%rd8+164];
	xor.b32  	%r1121, %r1121, %r854;
	ld.global.u32 	%r855, [%rd8+168];
	xor.b32  	%r1120, %r1120, %r855;
	ld.global.u32 	%r856, [%rd8+172];
	xor.b32  	%r1119, %r1119, %r856;
	ld.global.u32 	%r857, [%rd8+176];
	xor.b32  	%r934, %r934, %r857;
$L__BB1_97:
	and.b32  	%r859, %r793, 512;
	setp.eq.s32 	%p53, %r859, 0;
	@%p53 bra 	$L__BB1_99;
	ld.global.u32 	%r860, [%rd8+180];
	xor.b32  	%r938, %r938, %r860;
	ld.global.u32 	%r861, [%rd8+184];
	xor.b32  	%r1121, %r1121, %r861;
	ld.global.u32 	%r862, [%rd8+188];
	xor.b32  	%r1120, %r1120, %r862;
	ld.global.u32 	%r863, [%rd8+192];
	xor.b32  	%r1119, %r1119, %r863;
	ld.global.u32 	%r864, [%rd8+196];
	xor.b32  	%r934, %r934, %r864;
$L__BB1_99:
	and.b32  	%r866, %r793, 1024;
	setp.eq.s32 	%p54, %r866, 0;
	@%p54 bra 	$L__BB1_101;
	ld.global.u32 	%r867, [%rd8+200];
	xor.b32  	%r938, %r938, %r867;
	ld.global.u32 	%r868, [%rd8+204];
	xor.b32  	%r1121, %r1121, %r868;
	ld.global.u32 	%r869, [%rd8+208];
	xor.b32  	%r1120, %r1120, %r869;
	ld.global.u32 	%r870, [%rd8+212];
	xor.b32  	%r1119, %r1119, %r870;
	ld.global.u32 	%r871, [%rd8+216];
	xor.b32  	%r934, %r934, %r871;
$L__BB1_101:
	and.b32  	%r873, %r793, 2048;
	setp.eq.s32 	%p55, %r873, 0;
	@%p55 bra 	$L__BB1_103;
	ld.global.u32 	%r874, [%rd8+220];
	xor.b32  	%r938, %r938, %r874;
	ld.global.u32 	%r875, [%rd8+224];
	xor.b32  	%r1121, %r1121, %r875;
	ld.global.u32 	%r876, [%rd8+228];
	xor.b32  	%r1120, %r1120, %r876;
	ld.global.u32 	%r877, [%rd8+232];
	xor.b32  	%r1119, %r1119, %r877;
	ld.global.u32 	%r878, [%rd8+236];
	xor.b32  	%r934, %r934, %r878;
$L__BB1_103:
	and.b32  	%r880, %r793, 4096;
	setp.eq.s32 	%p56, %r880, 0;
	@%p56 bra 	$L__BB1_105;
	ld.global.u32 	%r881, [%rd8+240];
	xor.b32  	%r938, %r938, %r881;
	ld.global.u32 	%r882, [%rd8+244];
	xor.b32  	%r1121, %r1121, %r882;
	ld.global.u32 	%r883, [%rd8+248];
	xor.b32  	%r1120, %r1120, %r883;
	ld.global.u32 	%r884, [%rd8+252];
	xor.b32  	%r1119, %r1119, %r884;
	ld.global.u32 	%r885, [%rd8+256];
	xor.b32  	%r934, %r934, %r885;
$L__BB1_105:
	and.b32  	%r887, %r793, 8192;
	setp.eq.s32 	%p57, %r887, 0;
	@%p57 bra 	$L__BB1_107;
	ld.global.u32 	%r888, [%rd8+260];
	xor.b32  	%r938, %r938, %r888;
	ld.global.u32 	%r889, [%rd8+264];
	xor.b32  	%r1121, %r1121, %r889;
	ld.global.u32 	%r890, [%rd8+268];
	xor.b32  	%r1120, %r1120, %r890;
	ld.global.u32 	%r891, [%rd8+272];
	xor.b32  	%r1119, %r1119, %r891;
	ld.global.u32 	%r892, [%rd8+276];
	xor.b32  	%r934, %r934, %r892;
$L__BB1_107:
	and.b32  	%r894, %r793, 16384;
	setp.eq.s32 	%p58, %r894, 0;
	@%p58 bra 	$L__BB1_109;
	ld.global.u32 	%r895, [%rd8+280];
	xor.b32  	%r938, %r938, %r895;
	ld.global.u32 	%r896, [%rd8+284];
	xor.b32  	%r1121, %r1121, %r896;
	ld.global.u32 	%r897, [%rd8+288];
	xor.b32  	%r1120, %r1120, %r897;
	ld.global.u32 	%r898, [%rd8+292];
	xor.b32  	%r1119, %r1119, %r898;
	ld.global.u32 	%r899, [%rd8+296];
	xor.b32  	%r934, %r934, %r899;
$L__BB1_109:
	and.b32  	%r901, %r793, 32768;
	setp.eq.s32 	%p59, %r901, 0;
	@%p59 bra 	$L__BB1_111;
	ld.global.u32 	%r902, [%rd8+300];
	xor.b32  	%r938, %r938, %r902;
	ld.global.u32 	%r903, [%rd8+304];
	xor.b32  	%r1121, %r1121, %r903;
	ld.global.u32 	%r904, [%rd8+308];
	xor.b32  	%r1120, %r1120, %r904;
	ld.global.u32 	%r905, [%rd8+312];
	xor.b32  	%r1119, %r1119, %r905;
	ld.global.u32 	%r906, [%rd8+316];
	xor.b32  	%r934, %r934, %r906;
$L__BB1_111:
	add.s32 	%r1117, %r1117, 16;
	setp.ne.s32 	%p60, %r1117, 32;
	@%p60 bra 	$L__BB1_79;
	mad.lo.s32 	%r907, %r1111, -31, %r366;
	add.s32 	%r1111, %r907, 1;
	setp.ne.s32 	%p61, %r1111, 5;
	@%p61 bra 	$L__BB1_78;
	st.local.u32 	[%rd1+4], %r938;
	st.local.v2.u32 	[%rd1+8], {%r1121, %r1120};
	st.local.v2.u32 	[%rd1+16], {%r1119, %r934};
$L__BB1_114:
	shr.u64 	%rd27, %rd3, 2;
	add.s32 	%r921, %r921, 1;
	setp.gt.u64 	%p62, %rd3, 3;
	@%p62 bra 	$L__BB1_2;
$L__BB1_115:
	cvta.to.global.u64 	%rd24, %rd10;
	shr.u32 	%r908, %r938, 2;
	xor.b32  	%r909, %r908, %r938;
	shl.b32 	%r910, %r934, 4;
	shl.b32 	%r911, %r909, 1;
	xor.b32  	%r912, %r911, %r910;
	xor.b32  	%r913, %r912, %r909;
	xor.b32  	%r914, %r913, %r934;
	add.s32 	%r915, %r1, %r914;
	add.s32 	%r916, %r915, 362437;
	cvt.rn.f32.u32 	%f1, %r916;
	fma.rn.f32 	%f2, %f1, 0f2F800000, 0f2F000000;
	sub.s32 	%r917, %r541, %r540;
	cvt.rn.f32.s32 	%f3, %r917;
	cvt.rn.f32.s32 	%f4, %r540;
	fma.rn.f32 	%f5, %f2, %f3, %f4;
	cvt.rzi.s32.f32 	%r918, %f5;
	cvt.rn.f32.s32 	%f6, %r918;
	shl.b64 	%rd25, %rd2, 2;
	add.s64 	%rd26, %rd24, %rd25;
	st.global.f32 	[%rd26], %f6;
	ret;

}
	// .globl	_Z14cuConstArrInitPfi
.visible .entry _Z14cuConstArrInitPfi(
	.param .u64 .ptr .align 1 _Z14cuConstArrInitPfi_param_0,
	.param .u32 _Z14cuConstArrInitPfi_param_1
)
{
	.reg .b32 	%r<6>;
	.reg .b32 	%f<2>;
	.reg .b64 	%rd<5>;

	ld.param.u64 	%rd1, [_Z14cuConstArrInitPfi_param_0];
	ld.param.u32 	%r1, [_Z14cuConstArrInitPfi_param_1];
	cvta.to.global.u64 	%rd2, %rd1;
	mov.u32 	%r2, %ctaid.x;
	mov.u32 	%r3, %ntid.x;
	mov.u32 	%r4, %tid.x;
	mad.lo.s32 	%r5, %r2, %r3, %r4;
	cvt.rn.f32.s32 	%f1, %r1;
	mul.wide.s32 	%rd3, %r5, 4;
	add.s64 	%rd4, %rd2, %rd3;
	st.global.f32 	[%rd4], %f1;
	ret;

}
	// .globl	_Z19checkEqualityKernelPfS_Pb
.visible .entry _Z19checkEqualityKernelPfS_Pb(
	.param .u64 .ptr .align 1 _Z19checkEqualityKernelPfS_Pb_param_0,
	.param .u64 .ptr .align 1 _Z19checkEqualityKernelPfS_Pb_param_1,
	.param .u64 .ptr .align 1 _Z19checkEqualityKernelPfS_Pb_param_2
)
{
	.local .align 8 .b8 	__local_depot3[24];
	.reg .b64 	%SP;
	.reg .b64 	%SPL;
	.reg .pred 	%p<2>;
	.reg .b16 	%rs<2>;
	.reg .b32 	%r<7>;
	.reg .b32 	%f<5>;
	.reg .b64 	%rd<16>;
	.reg .b64 	%fd<4>;

	mov.u64 	%SPL, __local_depot3;
	cvta.local.u64 	%SP, %SPL;
	ld.param.u64 	%rd1, [_Z19checkEqualityKernelPfS_Pb_param_0];
	ld.param.u64 	%rd2, [_Z19checkEqualityKernelPfS_Pb_param_1];
	ld.param.u64 	%rd3, [_Z19checkEqualityKernelPfS_Pb_param_2];
	cvta.to.global.u64 	%rd4, %rd3;
	cvta.to.global.u64 	%rd5, %rd2;
	cvta.to.global.u64 	%rd6, %rd1;
	add.u64 	%rd7, %SP, 0;
	add.u64 	%rd8, %SPL, 0;
	mov.u32 	%r1, %ctaid.x;
	mov.u32 	%r2, %ntid.x;
	mov.u32 	%r3, %tid.x;
	mad.lo.s32 	%r4, %r1, %r2, %r3;
	cvt.s64.s32 	%rd9, %r4;
	mul.wide.s32 	%rd10, %r4, 4;
	add.s64 	%rd11, %rd6, %rd10;
	ld.global.f32 	%f1, [%rd11];
	add.s64 	%rd12, %rd5, %rd10;
	ld.global.f32 	%f2, [%rd12];
	sub.f32 	%f3, %f1, %f2;
	abs.f32 	%f4, %f3;
	cvt.f64.f32 	%fd1, %f4;
	setp.lt.f64 	%p1, %fd1, 0d3EB0C6F7A0B5ED8D;
	selp.u16 	%rs1, 1, 0, %p1;
	cvt.f64.f32 	%fd2, %f1;
	cvt.f64.f32 	%fd3, %f2;
	st.local.u32 	[%rd8], %r4;
	st.local.f64 	[%rd8+8], %fd2;
	st.local.f64 	[%rd8+16], %fd3;
	mov.u64 	%rd13, $str$1;
	cvta.global.u64 	%rd14, %rd13;
	{ // callseq 1, 0
	.param .b64 param0;
	st.param.b64 	[param0], %rd14;
	.param .b64 param1;
	st.param.b64 	[param1], %rd7;
	.param .b32 retval0;
	call.uni (retval0), 
	vprintf, 
	(
	param0, 
	param1
	);
	ld.param.b32 	%r5, [retval0];
	} // callseq 1
	add.s64 	%rd15, %rd4, %rd9;
	st.global.u8 	[%rd15], %rs1;
	ret;

}


// ===== COMPILED SASS (sm_100) =====

	.target	sm_100

	.elftype	@"ET_EXEC"


//--------------------- .note.nv.tkinfo           --------------------------
	.section	.note.nv.tkinfo,"",@"SHT_NOTE"
	.sectionflags	@"SHF_NOTE_NV_TKINFO"
	.tkinfo
        /*0018*/ 	.word	0x00000002
        /*0030*/ 	.string	""
        /*0030*/ 	.string	"ptxas"
        /*0030*/ 	.string	"Cuda compilation tools, release 13.0, V13.0.88"
        /*0030*/ 	.string	"Build cuda_13.0.r13.0/compiler.36424714_0"
        /*0030*/ 	.string	"-arch sm_100 -m 64 "



//--------------------- .note.nv.cuinfo           --------------------------
	.section	.note.nv.cuinfo,"",@"SHT_NOTE"
	.sectionflags	@"SHF_NOTE_NV_CUINFO"
        /*0018*/ 	.short	0x0002
        /*001a*/ 	.short	0x0064
        /*001c*/ 	.short	0x0082
	.zero		2


//--------------------- .nv.info                  --------------------------
	.section	.nv.info,"",@"SHT_CUDA_INFO"
	.align	4


	//----- nvinfo : EIATTR_REGCOUNT
	.align		4
        /*0000*/ 	.byte	0x04, 0x2f
        /*0002*/ 	.short	(.L_12 - .L_11)
	.align		4
.L_11:
        /*0004*/ 	.word	index@(_Z9cudaHellov)
        /*0008*/ 	.word	0x00000018


	//----- nvinfo : EIATTR_FRAME_SIZE
	.align		4
.L_12:
        /*000c*/ 	.byte	0x04, 0x11
        /*000e*/ 	.short	(.L_14 - .L_13)
	.align		4
.L_13:
        /*0010*/ 	.word	index@(_Z9cudaHellov)
        /*0014*/ 	.word	0x00000000


	//----- nvinfo : EIATTR_REGCOUNT
	.align		4
.L_14:
        /*0018*/ 	.byte	0x04, 0x2f
        /*001a*/ 	.short	(.L_16 - .L_15)
	.align		4
.L_15:
        /*001c*/ 	.word	index@(_Z13cuRandArrInitPfii)
        /*0020*/ 	.word	0x0000001f


	//----- nvinfo : EIATTR_FRAME_SIZE
	.align		4
.L_16:
        /*0024*/ 	.byte	0x04, 0x11
        /*0026*/ 	.short	(.L_18 - .L_17)
	.align		4
.L_17:
        /*0028*/ 	.word	index@(_Z13cuRandArrInitPfii)
        /*002c*/ 	.word	0x00000030


	//----- nvinfo : EIATTR_REGCOUNT
	.align		4
.L_18:
        /*0030*/ 	.byte	0x04, 0x2f
        /*0032*/ 	.short	(.L_20 - .L_19)
	.align		4
.L_19:
        /*0034*/ 	.word	index@(_Z14cuConstArrInitPfi)
        /*0038*/ 	.word	0x0000000a


	//----- nvinfo : EIATTR_FRAME_SIZE
	.align		4
.L_20:
        /*003c*/ 	.byte	0x04, 0x11
        /*003e*/ 	.short	(.L_22 - .L_21)
	.align		4
.L_21:
        /*0040*/ 	.word	index@(_Z14cuConstArrInitPfi)
        /*0044*/ 	.word	0x00000000


	//----- nvinfo : EIATTR_REGCOUNT
	.align		4
.L_22:
        /*0048*/ 	.byte	0x04, 0x2f
        /*004a*/ 	.short	(.L_24 - .L_23)
	.align		4
.L_23:
        /*004c*/ 	.word	index@(_Z19checkEqualityKernelPfS_Pb)
        /*0050*/ 	.word	0x00000018


	//----- nvinfo : EIATTR_FRAME_SIZE
	.align		4
.L_24:
        /*0054*/ 	.byte	0x04, 0x11
        /*0056*/ 	.short	(.L_26 - .L_25)
	.align		4
.L_25:
        /*0058*/ 	.word	index@(_Z19checkEqualityKernelPfS_Pb)
        /*005c*/ 	.word	0x00000018


	//----- nvinfo : EIATTR_MIN_STACK_SIZE
	.align		4
.L_26:
        /*0060*/ 	.byte	0x04, 0x12
        /*0062*/ 	.short	(.L_28 - .L_27)
	.align		4
.L_27:
        /*0064*/ 	.word	index@(_Z19checkEqualityKernelPfS_Pb)
        /*0068*/ 	.word	0x00000018


	//----- nvinfo : EIATTR_MIN_STACK_SIZE
	.align		4
.L_28:
        /*006c*/ 	.byte	0x04, 0x12
        /*006e*/ 	.short	(.L_30 - .L_29)
	.align		4
.L_29:
        /*0070*/ 	.word	index@(_Z14cuConstArrInitPfi)
        /*0074*/ 	.word	0x00000000


	//----- nvinfo : EIATTR_MIN_STACK_SIZE
	.align		4
.L_30:
        /*0078*/ 	.byte	0x04, 0x12
        /*007a*/ 	.short	(.L_32 - .L_31)
	.align		4
.L_31:
        /*007c*/ 	.word	index@(_Z13cuRandArrInitPfii)
        /*0080*/ 	.word	0x00000030


	//----- nvinfo : EIATTR_MIN_STACK_SIZE
	.align		4
.L_32:
        /*0084*/ 	.byte	0x04, 0x12
        /*0086*/ 	.short	(.L_34 - .L_33)
	.align		4
.L_33:
        /*0088*/ 	.word	index@(_Z9cudaHellov)
        /*008c*/ 	.word	0x00000000
.L_34:


//--------------------- .nv.compat                --------------------------
	.section	.nv.compat,"",@"SHT_CUDA_COMPAT_INFO"
	.align	4
        /*0000*/ 	.byte	0x02, 0x09, 0x00, 0x00, 0x02, 0x02, 0x01, 0x00, 0x02, 0x05, 0x05, 0x00, 0x03, 0x07, 0x01, 0x01
        /*0010*/ 	.byte	0x02, 0x03, 0x00, 0x00, 0x02, 0x06, 0x01, 0x00, 0x04, 0x0b, 0x08, 0x00, 0x01, 0x00, 0x00, 0x00
        /*0020*/ 	.byte	0x00, 0x00, 0x00, 0x00


//--------------------- .nv.info._Z19checkEqualityKernelPfS_Pb --------------------------
	.section	.nv.info._Z19checkEqualityKernelPfS_Pb,"",@"SHT_CUDA_INFO"
	.sectionflags	@""
	.align	4


	//----- nvinfo : EIATTR_CUDA_API_VERSION
	.align		4
        /*0000*/ 	.byte	0x04, 0x37
        /*0002*/ 	.short	(.L_36 - .L_35)
.L_35:
        /*0004*/ 	.word	0x00000082


	//----- nvinfo : EIATTR_KPARAM_INFO
	.align		4
.L_36:
        /*0008*/ 	.byte	0x04, 0x17
        /*000a*/ 	.short	(.L_38 - .L_37)
.L_37:
        /*000c*/ 	.word	0x00000000
        /*0010*/ 	.short	0x0002
        /*0012*/ 	.short	0x0010
        /*0014*/ 	.byte	0x00, 0xf5, 0x21, 0x00


	//----- nvinfo : EIATTR_KPARAM_INFO
	.align		4
.L_38:
        /*0018*/ 	.byte	0x04, 0x17
        /*001a*/ 	.short	(.L_40 - .L_39)
.L_39:
        /*001c*/ 	.word	0x00000000
        /*0020*/ 	.short	0x0001
        /*0022*/ 	.short	0x0008
        /*0024*/ 	.byte	0x00, 0xf5, 0x21, 0x00


	//----- nvinfo : EIATTR_KPARAM_INFO
	.align		4
.L_40:
        /*0028*/ 	.byte	0x04, 0x17
        /*002a*/ 	.short	(.L_42 - .L_41)
.L_41:
        /*002c*/ 	.word	0x00000000
        /*0030*/ 	.short	0x0000
        /*0032*/ 	.short	0x0000
        /*0034*/ 	.byte	0x00, 0xf5, 0x21, 0x00


	//----- nvinfo : EIATTR_SPARSE_MMA_MASK
	.align		4
.L_42:
        /*0038*/ 	.byte	0x03, 0x50
        /*003a*/ 	.short	0x0000


	//----- nvinfo : EIATTR_MAXREG_COUNT
	.align		4
        /*003c*/ 	.byte	0x03, 0x1b
        /*003e*/ 	.short	0x00ff


	//----- nvinfo : EIATTR_EXTERNS
	.align		4
        /*0040*/ 	.byte	0x04, 0x0f
        /*0042*/ 	.short	(.L_44 - .L_43)


	//   ....[0]....
	.align		4
.L_43:
        /*0044*/ 	.word	index@(vprintf)


	//----- nvinfo : EIATTR_MERCURY_ISA_VERSION
	.align		4
.L_44:
        /*0048*/ 	.byte	0x03, 0x5f
        /*004a*/ 	.short	0x0101


	//----- nvinfo : EIATTR_VRC_CTA_INIT_COUNT
	.align		4
        /*004c*/ 	.byte	0x02, 0x4a
	.zero		1
	.zero		1


	//----- nvinfo : EIATTR_SYSCALL_OFFSETS
	.align		4
        /*0050*/ 	.byte	0x04, 0x46
        /*0052*/ 	.short	(.L_46 - .L_45)


	//   ....[0]....
.L_45:
        /*0054*/ 	.word	0x00000220


	//----- nvinfo : EIATTR_EXIT_INSTR_OFFSETS
	.align		4
.L_46:
        /*0058*/ 	.byte	0x04, 0x1c
        /*005a*/ 	.short	(.L_48 - .L_47)


	//   ....[0]....
.L_47:
        /*005c*/ 	.word	0x00000270


	//----- nvinfo : EIATTR_CBANK_PARAM_SIZE
	.align		4
.L_48:
        /*0060*/ 	.byte	0x03, 0x19
        /*0062*/ 	.short	0x0018


	//----- nvinfo : EIATTR_PARAM_CBANK
	.align		4
        /*0064*/ 	.byte	0x04, 0x0a
        /*0066*/ 	.short	(.L_50 - .L_49)
	.align		4
.L_49:
        /*0068*/ 	.word	index@(.nv.constant0._Z19checkEqualityKernelPfS_Pb)
        /*006c*/ 	.short	0x0380
        /*006e*/ 	.short	0x0018


	//----- nvinfo : EIATTR_SW_WAR
	.align		4
.L_50:
        /*0070*/ 	.byte	0x04, 0x36
        /*0072*/ 	.short	(.L_52 - .L_51)
.L_51:
        /*0074*/ 	.word	0x00000008
.L_52:


//--------------------- .nv.info._Z14cuConstArrInitPfi --------------------------
	.section	.nv.info._Z14cuConstArrInitPfi,"",@"SHT_CUDA_INFO"
	.sectionflags	@""
	.align	4


	//----- nvinfo : EIATTR_CUDA_API_VERSION
	.align		4
        /*0000*/ 	.byte	0x04, 0x37
        /*0002*/ 	.short	(.L_54 - .L_53)
.L_53:
        /*0004*/ 	.word	0x00000082


	//----- nvinfo : EIATTR_KPARAM_INFO
	.align		4
.L_54:
        /*0008*/ 	.byte	0x04, 0x17
        /*000a*/ 	.short	(.L_56 - .L_55)
.L_55:
        /*000c*/ 	.word	0x00000000
        /*0010*/ 	.short	0x0001
        /*0012*/ 	.short	0x0008
        /*0014*/ 	.byte	0x00, 0xf0, 0x11, 0x00


	//----- nvinfo : EIATTR_KPARAM_INFO
	.align		4
.L_56:
        /*0018*/ 	.byte	0x04, 0x17
        /*001a*/ 	.short	(.L_58 - .L_57)
.L_57:
        /*001c*/ 	.word	0x00000000
        /*0020*/ 	.short	0x0000
        /*0022*/ 	.short	0x0000
        /*0024*/ 	.byte	0x00, 0xf5, 0x21, 0x00


	//----- nvinfo : EIATTR_SPARSE_MMA_MASK
	.align		4
.L_58:
        /*0028*/ 	.byte	0x03, 0x50
        /*002a*/ 	.short	0x0000


	//----- nvinfo : EIATTR_MAXREG_COUNT
	.align		4
        /*002c*/ 	.byte	0x03, 0x1b
        /*002e*/ 	.short	0x00ff


	//----- nvinfo : EIATTR_MERCURY_ISA_VERSION
	.align		4
        /*0030*/ 	.byte	0x03, 0x5f
        /*0032*/ 	.short	0x0101


	//----- nvinfo : EIATTR_VRC_CTA_INIT_COUNT
	.align		4
        /*0034*/ 	.byte	0x02, 0x4a
	.zero		1
	.zero		1


	//----- nvinfo : EIATTR_EXIT_INSTR_OFFSETS
	.align		4
        /*0038*/ 	.byte	0x04, 0x1c
        /*003a*/ 	.short	(.L_60 - .L_59)


	//   ....[0]....
.L_59:
        /*003c*/ 	.word	0x000000b0


	//----- nvinfo : EIATTR_CBANK_PARAM_SIZE
	.align		4
.L_60:
        /*0040*/ 	.byte	0x03, 0x19
        /*0042*/ 	.short	0x000c


	//----- nvinfo : EIATTR_PARAM_CBANK
	.align		4
        /*0044*/ 	.byte	0x04, 0x0a
        /*0046*/ 	.short	(.L_62 - .L_61)
	.align		4
.L_61:
        /*0048*/ 	.word	index@(.nv.constant0._Z14cuConstArrInitPfi)
        /*004c*/ 	.short	0x0380
        /*004e*/ 	.short	0x000c


	//----- nvinfo : EIATTR_SW_WAR
	.align		4
.L_62:
        /*0050*/ 	.byte	0x04, 0x36
        /*0052*/ 	.short	(.L_64 - .L_63)
.L_63:
        /*0054*/ 	.word	0x00000008
.L_64:


//--------------------- .nv.info._Z13cuRandArrInitPfii --------------------------
	.section	.nv.info._Z13cuRandArrInitPfii,"",@"SHT_CUDA_INFO"
	.sectionflags	@""
	.align	4


	//----- nvinfo : EIATTR_CUDA_API_VERSION
	.align		4
        /*0000*/ 	.byte	0x04, 0x37
        /*0002*/ 	.short	(.L_66 - .L_65)
.L_65:
        /*0004*/ 	.word	0x00000082


	//----- nvinfo : EIATTR_KPARAM_INFO
	.align		4
.L_66:
        /*0008*/ 	.byte	0x04, 0x17
        /*000a*/ 	.short	(.L_68 - .L_67)
.L_67:
        /*000c*/ 	.word	0x00000000
        /*0010*/ 	.short	0x0002
        /*0012*/ 	.short	0x000c
        /*0014*/ 	.byte	0x00, 0xf0, 0x11, 0x00


	//----- nvinfo : EIATTR_KPARAM_INFO
	.align		4
.L_68:
        /*0018*/ 	.byte	0x04, 0x17
        /*001a*/ 	.short	(.L_70 - .L_69)
.L_69:
        /*001c*/ 	.word	0x00000000
        /*0020*/ 	.short	0x0001
        /*0022*/ 	.short	0x0008
        /*0024*/ 	.byte	0x00, 0xf0, 0x11, 0x00


	//----- nvinfo : EIATTR_KPARAM_INFO
	.align		4
.L_70:
        /*0028*/ 	.byte	0x04, 0x17
        /*002a*/ 	.short	(.L_72 - .L_71)
.L_71:
        /*002c*/ 	.word	0x00000000
        /*0030*/ 	.short	0x0000
        /*0032*/ 	.short	0x0000
        /*0034*/ 	.byte	0x00, 0xf5, 0x21, 0x00


	//----- nvinfo : EIATTR_SPARSE_MMA_MASK
	.align		4
.L_72:
        /*0038*/ 	.byte	0x03, 0x50
        /*003a*/ 	.short	0x0000


	//----- nvinfo : EIATTR_MAXREG_COUNT
	.align		4
        /*003c*/ 	.byte	0x03, 0x1b
        /*003e*/ 	.short	0x00ff


	//----- nvinfo : EIATTR_MERCURY_ISA_VERSION
	.align		4
        /*0040*/ 	.byte	0x03, 0x5f
        /*0042*/ 	.short	0x0101


	//----- nvinfo : EIATTR_VRC_CTA_INIT_COUNT
	.align		4
        /*0044*/ 	.byte	0x02, 0x4a
	.zero		1
	.zero		1


	//----- nvinfo : EIATTR_EXIT_INSTR_OFFSETS
	.align		4
        /*0048*/ 	.byte	0x04, 0x1c
        /*004a*/ 	.short	(.L_74 - .L_73)


	//   ....[0]....
.L_73:
        /*004c*/ 	.word	0x000027d0


	//----- nvinfo : EIATTR_CRS_STACK_SIZE
	.align		4
.L_74:
        /*0050*/ 	.byte	0x04, 0x1e
        /*0052*/ 	.short	(.L_76 - .L_75)
.L_75:
        /*0054*/ 	.word	0x00000000


	//----- nvinfo : EIATTR_CBANK_PARAM_SIZE
	.align		4
.L_76:
        /*0058*/ 	.byte	0x03, 0x19
        /*005a*/ 	.short	0x0010


	//----- nvinfo : EIATTR_PARAM_CBANK
	.align		4
        /*005c*/ 	.byte	0x04, 0x0a
        /*005e*/ 	.short	(.L_78 - .L_77)
	.align		4
.L_77:
        /*0060*/ 	.word	index@(.nv.constant0._Z13cuRandArrInitPfii)
        /*0064*/ 	.short	0x0380
        /*0066*/ 	.short	0x0010


	//----- nvinfo : EIATTR_SW_WAR
	.align		4
.L_78:
        /*0068*/ 	.byte	0x04, 0x36
        /*006a*/ 	.short	(.L_80 - .L_79)
.L_79:
        /*006c*/ 	.word	0x00000008
.L_80:


//--------------------- .nv.info._Z9cudaHellov    --------------------------
	.section	.nv.info._Z9cudaHellov,"",@"SHT_CUDA_INFO"
	.sectionflags	@""
	.align	4


	//----- nvinfo : EIATTR_CUDA_API_VERSION
	.align		4
        /*0000*/ 	.byte	0x04, 0x37
        /*0002*/ 	.short	(.L_82 - .L_81)
.L_81:
        /*0004*/ 	.word	0x00000082


	//----- nvinfo : EIATTR_SPARSE_MMA_MASK
	.align		4
.L_82:
        /*0008*/ 	.byte	0x03, 0x50
        /*000a*/ 	.short	0x0000


	//----- nvinfo : EIATTR_MAXREG_COUNT
	.align		4
        /*000c*/ 	.byte	0x03, 0x1b
        /*000e*/ 	.short	0x00ff


	//----- nvinfo : EIATTR_EXTERNS
	.align		4
        /*0010*/ 	.byte	0x04, 0x0f
        /*0012*/ 	.short	(.L_84 - .L_83)


	//   ....[0]....
	.align		4
.L_83:
        /*0014*/ 	.word	index@(vprintf)


	//----- nvinfo : EIATTR_MERCURY_ISA_VERSION
	.align		4
.L_84:
        /*0018*/ 	.byte	0x03, 0x5f
        /*001a*/ 	.short	0x0101


	//----- nvinfo : EIATTR_VRC_CTA_INIT_COUNT
	.align		4
        /*001c*/ 	.byte	0x02, 0x4a
	.zero		1
	.zero		1


	//----- nvinfo : EIATTR_SYSCALL_OFFSETS
	.align		4
        /*0020*/ 	.byte	0x04, 0x46
        /*0022*/ 	.short	(.L_86 - .L_85)


	//   ....[0]....
.L_85:
        /*0024*/ 	.word	0x00000080


	//----- nvinfo : EIATTR_EXIT_INSTR_OFFSETS
	.align		4
.L_86:
        /*0028*/ 	.byte	0x04, 0x1c
        /*002a*/ 	.short	(.L_88 - .L_87)


	//   ....[0]....
.L_87:
        /*002c*/ 	.word	0x00000090


	//----- nvinfo : EIATTR_SW_WAR
	.align		4
.L_88:
        /*0030*/ 	.byte	0x04, 0x36
        /*0032*/ 	.short	(.L_90 - .L_89)
.L_89:
        /*0034*/ 	.word	0x00000008
.L_90:


//--------------------- .nv.callgraph             --------------------------
	.section	.nv.callgraph,"",@"SHT_CUDA_CALLGRAPH"
	.align	4
	.sectionentsize	8
	.align		4
        /*0000*/ 	.word	0x00000000
	.align		4
        /*0004*/ 	.word	0xffffffff
	.align		4
        /*0008*/ 	.word	index@(_Z19checkEqualityKernelPfS_Pb)
	.align		4
        /*000c*/ 	.word	index@(vprintf)
	.align		4
        /*0010*/ 	.word	index@(_Z9cudaHellov)
	.align		4
        /*0014*/ 	.word	index@(vprintf)
	.align		4
        /*0018*/ 	.word	0x00000000
	.align		4
        /*001c*/ 	.word	0xfffffffe
	.align		4
        /*0020*/ 	.word	0x00000000
	.align		4
        /*0024*/ 	.word	0xfffffffd
	.align		4
        /*0028*/ 	.word	0x00000000
	.align		4
        /*002c*/ 	.word	0xfffffffc


//--------------------- .nv.constant4             --------------------------
	.section	.nv.constant4,"a",@progbits
	.align	8
	.align		8
.nv.constant4:
        /*0000*/ 	.dword	vprintf
	.align		8
        /*0008*/ 	.dword	precalc_xorwow_matrix
	.align		8
        /*0010*/ 	.dword	precalc_xorwow_offset_matrix
	.align		8
        /*0018*/ 	.dword	mrg32k3aM1
	.align		8
        /*0020*/ 	.dword	mrg32k3aM2
	.align		8
        /*0028*/ 	.dword	mrg32k3aM1SubSeq
	.align		8
        /*0030*/ 	.dword	mrg32k3aM2SubSeq
	.align		8
        /*0038*/ 	.dword	mrg32k3aM1Seq
	.align		8
        /*0040*/ 	.dword	mrg32k3aM2Seq
	.align		8
        /*0048*/ 	.dword	$str
	.align		8
        /*0050*/ 	.dword	$str$1


//--------------------- .nv.constant3             --------------------------
	.section	.nv.constant3,"a",@progbits
	.align	8
.nv.constant3:
	.type		__cr_lgamma_table,@object
	.size		__cr_lgamma_table,(.L_8 - __cr_lgamma_table)
__cr_lgamma_table:
        /*0000*/ 	.byte	0x00, 0x00, 0x00, 0x00, 0x00, 0x00, 0x00, 0x00, 0x00, 0x00, 0x00, 0x00, 0x00, 0x00, 0x00, 0x00
        /*0010*/ 	.byte	0xef, 0x39, 0xfa, 0xfe, 0x42, 0x2e, 0xe6, 0x3f, 0x02, 0x20, 0x2a, 0xfa, 0x0b, 0xab, 0xfc, 0x3f
        /*0020*/ 	.byte	0xf9, 0x2c, 0x92, 0x7c, 0xa7, 0x6c, 0x09, 0x40, 0xc9, 0x79, 0x44, 0x3c, 0x64, 0x26, 0x13, 0x40
        /*0030*/ 	.byte	0xca, 0x01, 0xcf, 0x3a, 0x27, 0x51, 0x1a, 0x40, 0x30, 0xcc, 0x2d, 0xf3, 0xe1, 0x0c, 0x21, 0x40
        /*0040*/ 	.byte	0x0d, 0xb7, 0xfc, 0x82, 0x8e, 0x35, 0x25, 0x40
.L_8:


//--------------------- .text._Z19checkEqualityKernelPfS_Pb --------------------------
	.section	.text._Z19checkEqualityKernelPfS_Pb,"ax",@progbits
	.align	128
        .global         _Z19checkEqualityKernelPfS_Pb
        .type           _Z19checkEqualityKernelPfS_Pb,@function
        .size           _Z19checkEqualityKernelPfS_Pb,(.L_x_17 - _Z19checkEqualityKernelPfS_Pb)
        .other          _Z19checkEqualityKernelPfS_Pb,@"STO_CUDA_ENTRY STV_DEFAULT"
_Z19checkEqualityKernelPfS_Pb:
.text._Z19checkEqualityKernelPfS_Pb:
[----:B------:R-:W0:Y:S01]  /*0000*/  LDC R1, c[0x0][0x37c] ;  /* 0x0000df00ff017b82 */ /* 0x000e220000000800 */
[----:B------:R-:W1:Y:S01]  /*0010*/  S2R R3, SR_TID.X ;  /* 0x0000000000037919 */ /* 0x000e620000002100 */
[----:B------:R-:W2:Y:S06]  /*0020*/  LDCU UR5, c[0x0][0x2fc] ;  /* 0x00005f80ff0577ac */ /* 0x000eac0008000800 */
[----:B------:R-:W1:Y:S01]  /*0030*/  S2UR UR4, SR_CTAID.X ;  /* 0x00000000000479c3 */ /* 0x000e620000002500 */
[----:B0-----:R-:W-:Y:S01]  /*0040*/  VIADD R1, R1, 0xffffffe8 ;  /* 0xffffffe801017836 */ /* 0x001fe20000000000 */
[----:B------:R-:W0:Y:S01]  /*0050*/  LDCU.64 UR36, c[0x0][0x358] ;  /* 0x00006b00ff2477ac */ /* 0x000e220008000a00 */
[----:B------:R-:W3:Y:S05]  /*0060*/  LDCU.64 UR8, c[0x4][0x50] ;  /* 0x01000a00ff0877ac */ /* 0x000eea0008000a00 */
[----:B------:R-:W1:Y:S08]  /*0070*/  LDC R2, c[0x0][0x360] ;  /* 0x0000d800ff027b82 */ /* 0x000e700000000800 */
[----:B------:R-:W4:Y:S08]  /*0080*/  LDC.64 R4, c[0x0][0x380] ;  /* 0x0000e000ff047b82 */ /* 0x000f300000000a00 */
[----:B------:R-:W5:Y:S01]  /*0090*/  LDC.64 R6, c[0x0][0x388] ;  /* 0x0000e200ff067b82 */ /* 0x000f620000000a00 */
[----:B-1----:R-:W-:-:S04]  /*00a0*/  IMAD R2, R2, UR4, R3 ;  /* 0x0000000402027c24 */ /* 0x002fc8000f8e0203 */
[----:B----4-:R-:W-:-:S06]  /*00b0*/  IMAD.WIDE R4, R2, 0x4, R4 ;  /* 0x0000000402047825 */ /* 0x010fcc00078e0204 */
[----:B0-----:R3:W4:Y:S01]  /*00c0*/  LDG.E R4, desc[UR36][R4.64] ;  /* 0x0000002404047981 */ /* 0x001722000c1e1900 */
[----:B-----5:R-:W-:-:S06]  /*00d0*/  IMAD.WIDE R6, R2, 0x4, R6 ;  /* 0x0000000402067825 */ /* 0x020fcc00078e0206 */
[----:B------:R0:W5:Y:S01]  /*00e0*/  LDG.E R7, desc[UR36][R6.64] ;  /* 0x0000002406077981 */ /* 0x000162000c1e1900 */
[----:B------:R-:W-:Y:S01]  /*00f0*/  MOV R3, 0x0 ;  /* 0x0000000000037802 */ /* 0x000fe20000000f00 */
[----:B------:R-:W0:Y:S02]  /*0100*/  LDCU UR4, c[0x0][0x2f8] ;  /* 0x00005f00ff0477ac */ /* 0x000e240008000800 */
[----:B------:R1:W-:Y:S01]  /*0110*/  STL [R1], R2 ;  /* 0x0000000201007387 */ /* 0x0003e20000100800 */
[----:B------:R1:W1:Y:S01]  /*0120*/  LDC.64 R12, c[0x4][R3] ;  /* 0x01000000030c7b82 */ /* 0x0002620000000a00 */
[----:B------:R-:W-:Y:S01]  /*0130*/  UMOV UR6, 0xa0b5ed8d ;  /* 0xa0b5ed8d00067882 */ /* 0x000fe20000000000 */
[----:B------:R-:W-:Y:S01]  /*0140*/  UMOV UR7, 0x3eb0c6f7 ;  /* 0x3eb0c6f700077882 */ /* 0x000fe20000000000 */
[----:B---3--:R-:W-:Y:S02]  /*0150*/  MOV R5, UR9 ;  /* 0x0000000900057c02 */ /* 0x008fe40008000f00 */
[----:B0-----:R-:W-:Y:S01]  /*0160*/  IADD3 R6, P1, PT, R1, UR4, RZ ;  /* 0x0000000401067c10 */ /* 0x001fe2000ff3e0ff */
[----:B----4-:R-:W0:Y:S08]  /*0170*/  F2F.F64.F32 R8, R4 ;  /* 0x0000000400087310 */ /* 0x010e300000201800 */
[----:B-----5:R-:W3:Y:S01]  /*0180*/  F2F.F64.F32 R10, R7 ;  /* 0x00000007000a7310 */ /* 0x020ee20000201800 */
[----:B------:R-:W-:Y:S01]  /*0190*/  FADD R0, R4, -R7 ;  /* 0x8000000704007221 */ /* 0x000fe20000000000 */
[----:B0-----:R0:W-:Y:S06]  /*01a0*/  STL.64 [R1+0x8], R8 ;  /* 0x0000080801007387 */ /* 0x0011ec0000100a00 */
[----:B------:R-:W4:Y:S01]  /*01b0*/  F2F.F64.F32 R14, |R0| ;  /* 0x40000000000e7310 */ /* 0x000f220000201800 */
[----:B---3--:R0:W-:Y:S01]  /*01c0*/  STL.64 [R1+0x10], R10 ;  /* 0x0000100a01007387 */ /* 0x0081e20000100a00 */
[----:B------:R-:W-:Y:S01]  /*01d0*/  IMAD.U32 R4, RZ, RZ, UR8 ;  /* 0x00000008ff047e24 */ /* 0x000fe2000f8e00ff */
[----:B----4-:R-:W-:Y:S01]  /*01e0*/  DSETP.GEU.AND P0, PT, R14, UR6, PT ;  /* 0x000000060e007e2a */ /* 0x010fe2000bf0e000 */
[----:B--2---:R-:W-:-:S05]  /*01f0*/  IMAD.X R7, RZ, RZ, UR5, P1 ;  /* 0x00000005ff077e24 */ /* 0x004fca00088e06ff */
[----:B01----:R-:W-:-:S08]  /*0200*/  SEL R16, RZ, 0x1, P0 ;  /* 0x00000001ff107807 */ /* 0x003fd00000000000 */
[----:B------:R-:W-:-:S07]  /*0210*/  LEPC R20, `(.L_x_0) ;  /* 0x000000001014794e */ /* 0x000fce0000000000 */
[----:B------:R-:W-:Y:S05]  /*0220*/  CALL.ABS.NOINC R12 ;  /* 0x000000000c007343 */ /* 0x000fea0003c00000 */
.L_x_0:
[----:B------:R-:W0:Y:S02]  /*0230*/  LDCU.64 UR4, c[0x0][0x390] ;  /* 0x00007200ff0477ac */ /* 0x000e240008000a00 */
[----:B0-----:R-:W-:-:S04]  /*0240*/  IADD3 R4, P0, PT, R2, UR4, RZ ;  /* 0x0000000402047c10 */ /* 0x001fc8000ff1e0ff */
[----:B------:R-:W-:-:S05]  /*0250*/  LEA.HI.X.SX32 R5, R2, UR5, 0x1, P0 ;  /* 0x0000000502057c11 */ /* 0x000fca00080f0eff */
[----:B------:R-:W-:Y:S01]  /*0260*/  STG.E.U8 desc[UR36][R4.64], R16 ;  /* 0x0000001004007986 */ /* 0x000fe2000c101124 */
[----:B------:R-:W-:Y:S05]  /*0270*/  EXIT ;  /* 0x000000000000794d */ /* 0x000fea0003800000 */
.L_x_1:
[----:B------:R-:W-:-:S00]  /*0280*/  BRA `(.L_x_1) ;  /* 0xfffffffc00fc7947 */ /* 0x000fc0000383ffff */
[----:B------:R-:W-:-:S00]  /*0290*/  NOP ;  /* 0x0000000000007918 */ /* 0x000fc00000000000 */
        /* <DEDUP_REMOVED lines=14> */
.L_x_17:


//--------------------- .text._Z14cuConstArrInitPfi --------------------------
	.section	.text._Z14cuConstArrInitPfi,"ax",@progbits
	.align	128
        .global         _Z14cuConstArrInitPfi
        .type           _Z14cuConstArrInitPfi,@function
        .size           _Z14cuConstArrInitPfi,(.L_x_18 - _Z14cuConstArrInitPfi)
        .other          _Z14cuConstArrInitPfi,@"STO_CUDA_ENTRY STV_DEFAULT"
_Z14cuConstArrInitPfi:
.text._Z14cuConstArrInitPfi:
[----:B------:R-:W-:Y:S01]  /*0000*/  LDC R1, c[0x0][0x37c] ;  /* 0x0000df00ff017b82 */ /* 0x000fe20000000800 */
[----:B------:R-:W0:Y:S07]  /*0010*/  S2R R0, SR_TID.X ;  /* 0x0000000000007919 */ /* 0x000e2e0000002100 */
[----:B------:R-:W0:Y:S01]  /*0020*/  S2UR UR6, SR_CTAID.X ;  /* 0x00000000000679c3 */ /* 0x000e220000002500 */
[----:B------:R-:W1:Y:S01]  /*0030*/  LDCU UR7, c[0x0][0x388] ;  /* 0x00007100ff0777ac */ /* 0x000e620008000800 */
[----:B------:R-:W2:Y:S06]  /*0040*/  LDCU.64 UR4, c[0x0][0x358] ;  /* 0x00006b00ff0477ac */ /* 0x000eac0008000a00 */
[----:B------:R-:W0:Y:S08]  /*0050*/  LDC R5, c[0x0][0x360] ;  /* 0x0000d800ff057b82 */ /* 0x000e300000000800 */
[----:B------:R-:W3:Y:S01]  /*0060*/  LDC.64 R2, c[0x0][0x380] ;  /* 0x0000e000ff027b82 */ /* 0x000ee20000000a00 */
[----:B-1----:R-:W-:Y:S01]  /*0070*/  I2FP.F32.S32 R7, UR7 ;  /* 0x0000000700077c45 */ /* 0x002fe20008201400 */
[----:B0-----:R-:W-:-:S04]  /*0080*/  IMAD R5, R5, UR6, R0 ;  /* 0x0000000605057c24 */ /* 0x001fc8000f8e0200 */
[----:B---3--:R-:W-:-:S05]  /*0090*/  IMAD.WIDE R2, R5, 0x4, R2 ;  /* 0x0000000405027825 */ /* 0x008fca00078e0202 */
[----:B--2---:R-:W-:Y:S01]  /*00a0*/  STG.E desc[UR4][R2.64], R7 ;  /* 0x0000000702007986 */ /* 0x004fe2000c101904 */
[----:B------:R-:W-:Y:S05]  /*00b0*/  EXIT ;  /* 0x000000000000794d */ /* 0x000fea0003800000 */
.L_x_2:
        /* <DEDUP_REMOVED lines=12> */
.L_x_18:


//--------------------- .text._Z13cuRandArrInitPfii --------------------------
	.section	.text._Z13cuRandArrInitPfii,"ax",@progbits
	.align	128
        .global         _Z13cuRandArrInitPfii
        .type           _Z13cuRandArrInitPfii,@function
        .size           _Z13cuRandArrInitPfii,(.L_x_19 - _Z13cuRandArrInitPfii)
        .other          _Z13cuRandArrInitPfii,@"STO_CUDA_ENTRY STV_DEFAULT"
_Z13cuRandArrInitPfii:
.text._Z13cuRandArrInitPfii:
[----:B------:R-:W0:Y:S01]  /*0000*/  LDC R1, c[0x0][0x37c] ;  /* 0x0000df00ff017b82 */ /* 0x000e220000000800 */
[----:B------:R-:W1:Y:S07]  /*0010*/  S2R R3, SR_TID.X ;  /* 0x0000000000037919 */ /* 0x000e6e0000002100 */
[----:B------:R-:W1:Y:S01]  /*0020*/  S2UR UR4, SR_CTAID.X ;  /* 0x00000000000479c3 */ /* 0x000e620000002500 */
[----:B0-----:R-:W-:Y:S01]  /*0030*/  VIADD R1, R1, 0xffffffd0 ;  /* 0xffffffd001017836 */ /* 0x001fe20000000000 */
[----:B------:R-:W0:Y:S06]  /*0040*/  LDCU.64 UR6, c[0x0][0x358] ;  /* 0x00006b00ff0677ac */ /* 0x000e2c0008000a00 */
[----:B------:R-:W1:Y:S02]  /*0050*/  LDC R10, c[0x0][0x360] ;  /* 0x0000d800ff0a7b82 */ /* 0x000e640000000800 */
[----:B-1----:R-:W-:Y:S01]  /*0060*/  IMAD R10, R10, UR4, R3 ;  /* 0x000000040a0a7c24 */ /* 0x002fe2000f8e0203 */
[----:B------:R-:W-:-:S06]  /*0070*/  CS2R R2, SR_CLOCKLO ;  /* 0x0000000000027805 */ /* 0x000fcc0000015000 */
[----:B------:R-:W-:Y:S01]  /*0080*/  LOP3.LUT R0, R3, 0xf7dcefdd, RZ, 0x3c, !PT ;  /* 0xf7dcefdd03007812 */ /* 0x000fe200078e3cff */
[----:B------:R-:W-:Y:S01]  /*0090*/  BSSY.RECONVERGENT B0, `(.L_x_3) ;  /* 0x000025e000007945 */ /* 0x000fe20003800200 */
[----:B------:R-:W-:Y:S02]  /*00a0*/  LOP3.LUT R2, R2, 0xaad26b49, RZ, 0x3c, !PT ;  /* 0xaad26b4902027812 */ /* 0x000fe400078e3cff */
[----:B------:R-:W-:Y:S01]  /*00b0*/  ISETP.NE.AND P0, PT, R10, RZ, PT ;  /* 0x000000ff0a00720c */ /* 0x000fe20003f05270 */
[----:B------:R-:W-:Y:S02]  /*00c0*/  IMAD R0, R0, -0x658354e5, RZ ;  /* 0x9a7cab1b00007824 */ /* 0x000fe400078e02ff */
[----:B------:R-:W-:Y:S02]  /*00d0*/  IMAD R3, R2, 0x4182bed5, RZ ;  /* 0x4182bed502037824 */ /* 0x000fe400078e02ff */
[C---:B------:R-:W-:Y:S01]  /*00e0*/  VIADD R7, R0.reuse, 0x1f123bb5 ;  /* 0x1f123bb500077836 */ /* 0x040fe20000000000 */
[----:B------:R-:W-:Y:S01]  /*00f0*/  LOP3.LUT R4, R0, 0x5491333, RZ, 0x3c, !PT ;  /* 0x0549133300047812 */ /* 0x000fe200078e3cff */
[C---:B------:R-:W-:Y:S01]  /*0100*/  VIADD R5, R3.reuse, 0x583f19 ;  /* 0x00583f1903057836 */ /* 0x040fe20000000000 */
[----:B------:R-:W-:-:S02]  /*0110*/  IADD3 R2, PT, PT, R3, 0x64f0c9, R0 ;  /* 0x0064f0c903027810 */ /* 0x000fc40007ffe000 */
[C---:B------:R-:W-:Y:S01]  /*0120*/  LOP3.LUT R6, R3.reuse, 0x159a55e5, RZ, 0x3c, !PT ;  /* 0x159a55e503067812 */ /* 0x040fe200078e3cff */
[----:B------:R-:W-:Y:S01]  /*0130*/  VIADD R3, R3, 0x75bcd15 ;  /* 0x075bcd1503037836 */ /* 0x000fe20000000000 */
[----:B------:R1:W-:Y:S01]  /*0140*/  STL.64 [R1+0x10], R4 ;  /* 0x0000100401007387 */ /* 0x0003e20000100a00 */
[----:B------:R-:W-:-:S03]  /*0150*/  SHF.R.S32.HI R0, RZ, 0x1f, R10 ;  /* 0x0000001fff007819 */ /* 0x000fc6000001140a */
[----:B------:R1:W-:Y:S04]  /*0160*/  STL.64 [R1+0x8], R6 ;  /* 0x0000080601007387 */ /* 0x0003e80000100a00 */
[----:B------:R1:W-:Y:S01]  /*0170*/  STL.64 [R1], R2 ;  /* 0x0000000201007387 */ /* 0x0003e20000100a00 */
[----:B0-----:R-:W-:Y:S05]  /*0180*/  @!P0 BRA `(.L_x_4) ;  /* 0x0000002400388947 */ /* 0x001fea0003800000 */
[----:B------:R-:W-:Y:S02]  /*0190*/  IMAD.MOV.U32 R14, RZ, RZ, R0 ;  /* 0x000000ffff0e7224 */ /* 0x000fe400078e0000 */
[----:B------:R-:W-:Y:S02]  /*01a0*/  IMAD.MOV.U32 R12, RZ, RZ, RZ ;  /* 0x000000ffff0c7224 */ /* 0x000fe400078e00ff */
[----:B------:R-:W-:-:S07]  /*01b0*/  IMAD.MOV.U32 R11, RZ, RZ, R10 ;  /* 0x000000ffff0b7224 */ /* 0x000fce00078e000a */
.L_x_13:
[----:B------:R-:W-:Y:S01]  /*01c0*/  LOP3.LUT R0, R11, 0x3, RZ, 0xc0, !PT ;  /* 0x000000030b007812 */ /* 0x000fe200078ec0ff */
[----:B------:R-:W-:Y:S03]  /*01d0*/  BSSY.RECONVERGENT B1, `(.L_x_5) ;  /* 0x0000243000017945 */ /* 0x000fe60003800200 */
[----:B------:R-:W-:-:S04]  /*01e0*/  ISETP.NE.U32.AND P0, PT, R0, RZ, PT ;  /* 0x000000ff0000720c */ /* 0x000fc80003f05070 */
[----:B------:R-:W-:-:S13]  /*01f0*/  ISETP.NE.AND.EX P0, PT, RZ, RZ, PT, P0 ;  /* 0x000000ffff00720c */ /* 0x000fda0003f05300 */
[----:B0-----:R-:W-:Y:S05]  /*0200*/  @!P0 BRA `(.L_x_6) ;  /* 0x0000002000fc8947 */ /* 0x001fea0003800000 */
[----:B------:R-:W0:Y:S01]  /*0210*/  LDC.64 R8, c[0x4][0x8] ;  /* 0x01000200ff087b82 */ /* 0x000e220000000a00 */
[----:B------:R-:W-:Y:S01]  /*0220*/  IMAD.MOV.U32 R0, RZ, RZ, RZ ;  /* 0x000000ffff007224 */ /* 0x000fe200078e00ff */
[----:B-1----:R-:W-:Y:S02]  /*0230*/  CS2R R4, SRZ ;  /* 0x0000000000047805 */ /* 0x002fe4000001ff00 */
[----:B------:R-:W-:Y:S01]  /*0240*/  CS2R R6, SRZ ;  /* 0x0000000000067805 */ /* 0x000fe2000001ff00 */
[----:B------:R-:W-:Y:S02]  /*0250*/  IMAD.MOV.U32 R3, RZ, RZ, RZ ;  /* 0x000000ffff037224 */ /* 0x000fe400078e00ff */
[----:B0-----:R-:W-:-:S07]  /*0260*/  IMAD.WIDE.U32 R8, R12, 0xc80, R8 ;  /* 0x00000c800c087825 */ /* 0x001fce00078e0008 */
.L_x_8:
[----:B------:R-:W-:-:S06]  /*0270*/  IMAD R13, R0, 0x4, R1 ;  /* 0x00000004000d7824 */ /* 0x000fcc00078e0201 */
[----:B------:R-:W5:Y:S01]  /*0280*/  LDL R13, [R13+0x4] ;  /* 0x000004000d0d7983 */ /* 0x000f620000100800 */
[----:B------:R-:W-:-:S05]  /*0290*/  UMOV UR4, URZ ;  /* 0x000000ff00047c82 */ /* 0x000fca0008000000 */
.L_x_7:
[----:B-----5:R-:W-:Y:S01]  /*02a0*/  SHF.R.U32.HI R21, RZ, UR4, R13 ;  /* 0x00000004ff157c19 */ /* 0x020fe2000801160d */
[----:B------:R-:W-:-:S03]  /*02b0*/  IMAD.SHL.U32 R15, R0, 0x20, RZ ;  /* 0x00000020000f7824 */ /* 0x000fc600078e00ff */
[----:B------:R-:W-:Y:S01]  /*02c0*/  LOP3.LUT R16, R21, 0x1, RZ, 0xc0, !PT ;  /* 0x0000000115107812 */ /* 0x000fe200078ec0ff */
[----:B------:R-:W-:-:S03]  /*02d0*/  VIADD R15, R15, UR4 ;  /* 0x000000040f0f7c36 */ /* 0x000fc60008000000 */
[----:B------:R-:W-:Y:S01]  /*02e0*/  ISETP.NE.U32.AND P0, PT, R16, 0x1, PT ;  /* 0x000000011000780c */ /* 0x000fe20003f05070 */
[----:B------:R-:W-:-:S03]  /*02f0*/  IMAD R15, R15, 0x5, RZ ;  /* 0x000000050f0f7824 */ /* 0x000fc600078e02ff */
[----:B------:R-:W-:Y:S01]  /*0300*/  R2P PR, R21, 0x7e ;  /* 0x0000007e15007804 */ /* 0x000fe20000000000 */
[----:B------:R-:W-:-:S08]  /*0310*/  IMAD.WIDE.U32 R16, R15, 0x4, R8 ;  /* 0x000000040f107825 */ /* 0x000fd000078e0008 */
[----:B------:R-:W2:Y:S04]  /*0320*/  @!P0 LDG.E R20, desc[UR6][R16.64+0x10] ;  /* 0x0000100610148981 */ /* 0x000ea8000c1e1900 */
[----:B------:R-:W3:Y:S04]  /*0330*/  @P1 LDG.E R22, desc[UR6][R16.64+0x24] ;  /* 0x0000240610161981 */ /* 0x000ee8000c1e1900 */
[----:B------:R-:W4:Y:S04]  /*0340*/  @P2 LDG.E R24, desc[UR6][R16.64+0x38] ;  /* 0x0000380610182981 */ /* 0x000f28000c1e1900 */
[----:B------:R-:W4:Y:S04]  /*0350*/  @P3 LDG.E R26, desc[UR6][R16.64+0x4c] ;  /* 0x00004c06101a3981 */ /* 0x000f28000c1e1900 */
[----:B------:R-:W4:Y:S04]  /*0360*/  @P4 LDG.E R28, desc[UR6][R16.64+0x60] ;  /* 0x00006006101c4981 */ /* 0x000f28000c1e1900 */
[----:B------:R-:W4:Y:S04]  /*0370*/  @!P0 LDG.E R18, desc[UR6][R16.64] ;  /* 0x0000000610128981 */ /* 0x000f28000c1e1900 */
[----:B------:R-:W4:Y:S04]  /*0380*/  @!P0 LDG.E R15, desc[UR6][R16.64+0x4] ;  /* 0x00000406100f8981 */ /* 0x000f28000c1e1900 */
[----:B------:R-:W4:Y:S04]  /*0390*/  @P5 LDG.E R19, desc[UR6][R16.64+0x74] ;  /* 0x0000740610135981 */ /* 0x000f28000c1e1900 */
[----:B------:R-:W4:Y:S04]  /*03a0*/  @P1 LDG.E R23, desc[UR6][R16.64+0x20] ;  /* 0x0000200610171981 */ /* 0x000f28000c1e1900 */
[----:B------:R-:W4:Y:S01]  /*03b0*/  @P3 LDG.E R25, desc[UR6][R16.64+0x48] ;  /* 0x0000480610193981 */ /* 0x000f22000c1e1900 */
[----:B--2---:R-:W-:-:S03]  /*03c0*/  @!P0 LOP3.LUT R5, R5, R20, RZ, 0x3c, !PT ;  /* 0x0000001405058212 */ /* 0x004fc600078e3cff */
[----:B------:R-:W2:Y:S01]  /*03d0*/  @P1 LDG.E R20, desc[UR6][R16.64+0x14] ;  /* 0x0000140610141981 */ /* 0x000ea2000c1e1900 */
[----:B---3--:R-:W-:-:S03]  /*03e0*/  @P1 LOP3.LUT R5, R5, R22, RZ, 0x3c, !PT ;  /* 0x0000001605051212 */ /* 0x008fc600078e3cff */
[----:B------:R-:W3:Y:S01]  /*03f0*/  @P1 LDG.E R22, desc[UR6][R16.64+0x1c] ;  /* 0x00001c0610161981 */ /* 0x000ee2000c1e1900 */
[----:B----4-:R-:W-:-:S03]  /*0400*/  @P2 LOP3.LUT R5, R5, R24, RZ, 0x3c, !PT ;  /* 0x0000001805052212 */ /* 0x010fc600078e3cff */
[----:B------:R-:W4:Y:S01]  /*0410*/  @P2 LDG.E R24, desc[UR6][R16.64+0x28] ;  /* 0x0000280610182981 */ /* 0x000f22000c1e1900 */
[----:B------:R-:W-:-:S03]  /*0420*/  @P3 LOP3.LUT R5, R5, R26, RZ, 0x3c, !PT ;  /* 0x0000001a05053212 */ /* 0x000fc600078e3cff */
[----:B------:R-:W3:Y:S01]  /*0430*/  @P6 LDG.E R26, desc[UR6][R16.64+0x88] ;  /* 0x00008806101a6981 */ /* 0x000ee2000c1e1900 */
[----:B------:R-:W-:Y:S02]  /*0440*/  @P4 LOP3.LUT R5, R5, R28, RZ, 0x3c, !PT ;  /* 0x0000001c05054212 */ /* 0x000fe400078e3cff */
[----:B------:R-:W-:Y:S02]  /*0450*/  @!P0 LOP3.LUT R3, R3, R18, RZ, 0x3c, !PT ;  /* 0x0000001203038212 */ /* 0x000fe400078e3cff */
[----:B------:R-:W3:Y:S01]  /*0460*/  @!P0 LDG.E R18, desc[UR6][R16.64+0x8] ;  /* 0x0000080610128981 */ /* 0x000ee2000c1e1900 */
[----:B------:R-:W-:-:S03]  /*0470*/  @!P0 LOP3.LUT R6, R6, R15, RZ, 0x3c, !PT ;  /* 0x0000000f06068212 */ /* 0x000fc600078e3cff */
[----:B------:R-:W3:Y:S01]  /*0480*/  @!P0 LDG.E R15, desc[UR6][R16.64+0xc] ;  /* 0x00000c06100f8981 */ /* 0x000ee2000c1e1900 */
[----:B------:R-:W-:-:S03]  /*0490*/  @P5 LOP3.LUT R5, R5, R19, RZ, 0x3c, !PT ;  /* 0x0000001305055212 */ /* 0x000fc600078e3cff */
[----:B------:R-:W3:Y:S01]  /*04a0*/  @P1 LDG.E R19, desc[UR6][R16.64+0x18] ;  /* 0x0000180610131981 */ /* 0x000ee2000c1e1900 */
[----:B--2---:R-:W-:-:S03]  /*04b0*/  @P1 LOP3.LUT R3, R3, R20, RZ, 0x3c, !PT ;  /* 0x0000001403031212 */ /* 0x004fc600078e3cff */
[----:B------:R-:W2:Y:S01]  /*04c0*/  @P3 LDG.E R20, desc[UR6][R16.64+0x3c] ;  /* 0x00003c0610143981 */ /* 0x000ea2000c1e1900 */
[----:B----4-:R-:W-:-:S03]  /*04d0*/  @P2 LOP3.LUT R3, R3, R24, RZ, 0x3c, !PT ;  /* 0x0000001803032212 */ /* 0x010fc600078e3cff */
[----:B------:R-:W4:Y:S01]  /*04e0*/  @P4 LDG.E R24, desc[UR6][R16.64+0x50] ;  /* 0x0000500610184981 */ /* 0x000f22000c1e1900 */
[----:B---3--:R-:W-:-:S03]  /*04f0*/  @!P0 LOP3.LUT R7, R7, R18, RZ, 0x3c, !PT ;  /* 0x0000001207078212 */ /* 0x008fc600078e3cff */
[----:B------:R-:W3:Y:S01]  /*0500*/  @P2 LDG.E R18, desc[UR6][R16.64+0x30] ;  /* 0x0000300610122981 */ /* 0x000ee2000c1e1900 */
[----:B------:R-:W-:-:S03]  /*0510*/  @!P0 LOP3.LUT R4, R4, R15, RZ, 0x3c, !PT ;  /* 0x0000000f04048212 */ /* 0x000fc600078e3cff */
[----:B------:R-:W3:Y:S01]  /*0520*/  @P2 LDG.E R15, desc[UR6][R16.64+0x2c] ;  /* 0x00002c06100f2981 */ /* 0x000ee2000c1e1900 */
[----:B------:R-:W-:-:S03]  /*0530*/  @P1 LOP3.LUT R6, R6, R19, RZ, 0x3c, !PT ;  /* 0x0000001306061212 */ /* 0x000fc600078e3cff */
[----:B------:R-:W3:Y:S01]  /*0540*/  @P2 LDG.E R19, desc[UR6][R16.64+0x34] ;  /* 0x0000340610132981 */ /* 0x000ee2000c1e1900 */
[----:B------:R-:W-:Y:S02]  /*0550*/  @P1 LOP3.LUT R7, R7, R22, RZ, 0x3c, !PT ;  /* 0x0000001607071212 */ /* 0x000fe400078e3cff */
[----:B------:R-:W-:Y:S01]  /*0560*/  @P1 LOP3.LUT R4, R4, R23, RZ, 0x3c, !PT ;  /* 0x0000001704041212 */ /* 0x000fe200078e3cff */
[----:B------:R-:W3:Y:S04]  /*0570*/  @P3 LDG.E R22, desc[UR6][R16.64+0x44] ;  /* 0x0000440610163981 */ /* 0x000ee8000c1e1900 */
[----:B------:R-:W3:Y:S01]  /*0580*/  @P3 LDG.E R23, desc[UR6][R16.64+0x40] ;  /* 0x0000400610173981 */ /* 0x000ee2000c1e1900 */
[----:B--2---:R-:W-:-:S03]  /*0590*/  @P3 LOP3.LUT R3, R3, R20, RZ, 0x3c, !PT ;  /* 0x0000001403033212 */ /* 0x004fc600078e3cff */
[----:B------:R-:W2:Y:S01]  /*05a0*/  @P5 LDG.E R20, desc[UR6][R16.64+0x64] ;  /* 0x0000640610145981 */ /* 0x000ea2000c1e1900 */
[----:B----4-:R-:W-:-:S03]  /*05b0*/  @P4 LOP3.LUT R3, R3, R24, RZ, 0x3c, !PT ;  /* 0x0000001803034212 */ /* 0x010fc600078e3cff */
[----:B------:R-:W4:Y:S01]  /*05c0*/  @P6 LDG.E R24, desc[UR6][R16.64+0x78] ;  /* 0x0000780610186981 */ /* 0x000f22000c1e1900 */
[----:B---3--:R-:W-:-:S03]  /*05d0*/  @P2 LOP3.LUT R7, R7, R18, RZ, 0x3c, !PT ;  /* 0x0000001207072212 */ /* 0x008fc600078e3cff */
[----:B------:R-:W3:Y:S01]  /*05e0*/  @P4 LDG.E R18, desc[UR6][R16.64+0x58] ;  /* 0x0000580610124981 */ /* 0x000ee2000c1e1900 */
[----:B------:R-:W-:-:S03]  /*05f0*/  @P2 LOP3.LUT R6, R6, R15, RZ, 0x3c, !PT ;  /* 0x0000000f06062212 */ /* 0x000fc600078e3cff */
[----:B------:R-:W3:Y:S01]  /*0600*/  @P4 LDG.E R15, desc[UR6][R16.64+0x54] ;  /* 0x00005406100f4981 */ /* 0x000ee2000c1e1900 */
[----:B------:R-:W-:-:S03]  /*0610*/  @P2 LOP3.LUT R4, R4, R19, RZ, 0x3c, !PT ;  /* 0x0000001304042212 */ /* 0x000fc600078e3cff */
[----:B------:R-:W3:Y:S01]  /*0620*/  @P4 LDG.E R19, desc[UR6][R16.64+0x5c] ;  /* 0x00005c0610134981 */ /* 0x000ee2000c1e1900 */
[----:B------:R-:W-:Y:S02]  /*0630*/  @P3 LOP3.LUT R7, R7, R22, RZ, 0x3c, !PT ;  /* 0x0000001607073212 */ /* 0x000fe400078e3cff */
[----:B------:R-:W-:Y:S01]  /*0640*/  @P3 LOP3.LUT R4, R4, R25, RZ, 0x3c, !PT ;  /* 0x0000001904043212 */ /* 0x000fe200078e3cff */
[----:B------:R-:W3:Y:S01]  /*0650*/  @P5 LDG.E R22, desc[UR6][R16.64+0x6c] ;  /* 0x00006c0610165981 */ /* 0x000ee2000c1e1900 */
[----:B------:R-:W-:-:S03]  /*0660*/  @P3 LOP3.LUT R6, R6, R23, RZ, 0x3c, !PT ;  /* 0x0000001706063212 */ /* 0x000fc600078e3cff */
[----:B------:R-:W3:Y:S04]  /*0670*/  @P5 LDG.E R23, desc[UR6][R16.64+0x68] ;  /* 0x0000680610175981 */ /* 0x000ee8000c1e1900 */
[----:B------:R-:W3:Y:S01]  /*0680*/  @P5 LDG.E R25, desc[UR6][R16.64+0x70] ;  /* 0x0000700610195981 */ /* 0x000ee2000c1e1900 */
[----:B------:R-:W-:Y:S02]  /*0690*/  LOP3.LUT P0, RZ, R21, 0x80, RZ, 0xc0, !PT ;  /* 0x0000008015ff7812 */ /* 0x000fe4000780c0ff */
[----:B--2---:R-:W-:-:S11]  /*06a0*/  @P5 LOP3.LUT R3, R3, R20, RZ, 0x3c, !PT ;  /* 0x0000001403035212 */ /* 0x004fd600078e3cff */
        /* <DEDUP_REMOVED lines=15> */
[----:B------:R-:W-:Y:S02]  /*07a0*/  @P6 LOP3.LUT R5, R5, R26, RZ, 0x3c, !PT ;  /* 0x0000001a05056212 */ /* 0x000fe400078e3cff */
[----:B--2---:R-:W-:Y:S02]  /*07b0*/  @P0 LOP3.LUT R3, R3, R20, RZ, 0x3c, !PT ;  /* 0x0000001403030212 */ /* 0x004fe400078e3cff */
[----:B----4-:R-:W-:Y:S02]  /*07c0*/  @P0 LOP3.LUT R5, R5, R24, RZ, 0x3c, !PT ;  /* 0x0000001805050212 */ /* 0x010fe400078e3cff */
[----:B---3--:R-:W-:Y:S02]  /*07d0*/  @P6 LOP3.LUT R7, R7, R18, RZ, 0x3c, !PT ;  /* 0x0000001207076212 */ /* 0x008fe400078e3cff */
[----:B------:R-:W-:Y:S02]  /*07e0*/  @P6 LOP3.LUT R6, R6, R15, RZ, 0x3c, !PT ;  /* 0x0000000f06066212 */ /* 0x000fe400078e3cff */
[----:B------:R-:W-:-:S02]  /*07f0*/  @P6 LOP3.LUT R4, R4, R19, RZ, 0x3c, !PT ;  /* 0x0000001304046212 */ /* 0x000fc400078e3cff */
[----:B------:R-:W-:Y:S02]  /*0800*/  @P0 LOP3.LUT R7, R7, R22, RZ, 0x3c, !PT ;  /* 0x0000001607070212 */ /* 0x000fe400078e3cff */
[----:B------:R-:W-:Y:S02]  /*0810*/  @P0 LOP3.LUT R6, R6, R23, RZ, 0x3c, !PT ;  /* 0x0000001706060212 */ /* 0x000fe400078e3cff */
[----:B------:R-:W-:Y:S02]  /*0820*/  @P0 LOP3.LUT R4, R4, R25, RZ, 0x3c, !PT ;  /* 0x0000001904040212 */ /* 0x000fe400078e3cff */
[----:B------:R-:W-:-:S13]  /*0830*/  R2P PR, R21.B1, 0x7f ;  /* 0x0000007f15007804 */ /* 0x000fda0000001000 */
[----:B------:R-:W2:Y:S04]  /*0840*/  @P0 LDG.E R18, desc[UR6][R16.64+0xa0] ;  /* 0x0000a00610120981 */ /* 0x000ea8000c1e1900 */
[----:B------:R-:W3:Y:S04]  /*0850*/  @P0 LDG.E R15, desc[UR6][R16.64+0xa4] ;  /* 0x0000a406100f0981 */ /* 0x000ee8000c1e1900 */
[----:B------:R-:W4:Y:S04]  /*0860*/  @P0 LDG.E R20, desc[UR6][R16.64+0xa8] ;  /* 0x0000a80610140981 */ /* 0x000f28000c1e1900 */
[----:B------:R-:W4:Y:S04]  /*0870*/  @P0 LDG.E R19, desc[UR6][R16.64+0xac] ;  /* 0x0000ac0610130981 */ /* 0x000f28000c1e1900 */
[----:B------:R-:W4:Y:S04]  /*0880*/  @P0 LDG.E R22, desc[UR6][R16.64+0xb0] ;  /* 0x0000b00610160981 */ /* 0x000f28000c1e1900 */
[----:B------:R-:W4:Y:S04]  /*0890*/  @P1 LDG.E R24, desc[UR6][R16.64+0xb4] ;  /* 0x0000b40610181981 */ /* 0x000f28000c1e1900 */
[----:B------:R-:W4:Y:S04]  /*08a0*/  @P1 LDG.E R26, desc[UR6][R16.64+0xbc] ;  /* 0x0000bc06101a1981 */ /* 0x000f28000c1e1900 */
[----:B------:R-:W4:Y:S04]  /*08b0*/  @P1 LDG.E R23, desc[UR6][R16.64+0xb8] ;  /* 0x0000b80610171981 */ /* 0x000f28000c1e1900 */
[----:B------:R-:W4:Y:S04]  /*08c0*/  @P1 LDG.E R28, desc[UR6][R16.64+0xc4] ;  /* 0x0000c406101c1981 */ /* 0x000f28000c1e1900 */
[----:B------:R-:W4:Y:S01]  /*08d0*/  @P1 LDG.E R25, desc[UR6][R16.64+0xc0] ;  /* 0x0000c00610191981 */ /* 0x000f22000c1e1900 */
[----:B--2---:R-:W-:-:S03]  /*08e0*/  @P0 LOP3.LUT R3, R3, R18, RZ, 0x3c, !PT ;  /* 0x0000001203030212 */ /* 0x004fc600078e3cff */
[----:B------:R-:W2:Y:S01]  /*08f0*/  @P2 LDG.E R18, desc[UR6][R16.64+0xc8] ;  /* 0x0000c80610122981 */ /* 0x000ea2000c1e1900 */
[----:B---3--:R-:W-:-:S03]  /*0900*/  @P0 LOP3.LUT R6, R6, R15, RZ, 0x3c, !PT ;  /* 0x0000000f06060212 */ /* 0x008fc600078e3cff */
[----:B------:R-:W3:Y:S01]  /*0910*/  @P2 LDG.E R15, desc[UR6][R16.64+0xcc] ;  /* 0x0000cc06100f2981 */ /* 0x000ee2000c1e1900 */
[----:B----4-:R-:W-:-:S03]  /*0920*/  @P0 LOP3.LUT R7, R7, R20, RZ, 0x3c, !PT ;  /* 0x0000001407070212 */ /* 0x010fc600078e3cff */
[----:B------:R-:W4:Y:S01]  /*0930*/  @P3 LDG.E R20, desc[UR6][R16.64+0xec] ;  /* 0x0000ec0610143981 */ /* 0x000f22000c1e1900 */
[----:B------:R-:W-:-:S03]  /*0940*/  @P0 LOP3.LUT R4, R4, R19, RZ, 0x3c, !PT ;  /* 0x0000001304040212 */ /* 0x000fc600078e3cff */
[----:B------:R-:W4:Y:S01]  /*0950*/  @P2 LDG.E R19, desc[UR6][R16.64+0xd4] ;  /* 0x0000d40610132981 */ /* 0x000f22000c1e1900 */
[----:B------:R-:W-:Y:S02]  /*0960*/  @P0 LOP3.LUT R5, R5, R22, RZ, 0x3c, !PT ;  /* 0x0000001605050212 */ /* 0x000fe400078e3cff */
[----:B------:R-:W-:Y:S01]  /*0970*/  LOP3.LUT P0, RZ, R21, 0x8000, RZ, 0xc0, !PT ;  /* 0x0000800015ff7812 */ /* 0x000fe2000780c0ff */
[----:B------:R-:W4:Y:S01]  /*0980*/  @P2 LDG.E R22, desc[UR6][R16.64+0xd0] ;  /* 0x0000d00610162981 */ /* 0x000f22000c1e1900 */
[----:B------:R-:W-:-:S03]  /*0990*/  @P1 LOP3.LUT R3, R3, R24, RZ, 0x3c, !PT ;  /* 0x0000001803031212 */ /* 0x000fc600078e3cff */
[----:B------:R-:W4:Y:S01]  /*09a0*/  @P3 LDG.E R21, desc[UR6][R16.64+0xe0] ;  /* 0x0000e00610153981 */ /* 0x000f22000c1e1900 */
[----:B------:R-:W-:-:S03]  /*09b0*/  @P1 LOP3.LUT R7, R7, R26, RZ, 0x3c, !PT ;  /* 0x0000001a07071212 */ /* 0x000fc600078e3cff */
[----:B------:R-:W4:Y:S01]  /*09c0*/  @P2 LDG.E R24, desc[UR6][R16.64+0xd8] ;  /* 0x0000d80610182981 */ /* 0x000f22000c1e1900 */
[----:B------:R-:W-:-:S03]  /*09d0*/  @P1 LOP3.LUT R6, R6, R23, RZ, 0x3c, !PT ;  /* 0x0000001706061212 */ /* 0x000fc600078e3cff */
[----:B------:R-:W4:Y:S01]  /*09e0*/  @P3 LDG.E R26, desc[UR6][R16.64+0xdc] ;  /* 0x0000dc06101a3981 */ /* 0x000f22000c1e1900 */
[----:B------:R-:W-:-:S03]  /*09f0*/  @P1 LOP3.LUT R5, R5, R28, RZ, 0x3c, !PT ;  /* 0x0000001c05051212 */ /* 0x000fc600078e3cff */
[----:B------:R-:W4:Y:S04]  /*0a00*/  @P3 LDG.E R28, desc[UR6][R16.64+0xe4] ;  /* 0x0000e406101c3981 */ /* 0x000f28000c1e1900 */
[----:B------:R-:W4:Y:S01]  /*0a10*/  @P3 LDG.E R23, desc[UR6][R16.64+0xe8] ;  /* 0x0000e80610173981 */ /* 0x000f22000c1e1900 */
[----:B--2---:R-:W-:-:S03]  /*0a20*/  @P2 LOP3.LUT R3, R3, R18, RZ, 0x3c, !PT ;  /* 0x0000001203032212 */ /* 0x004fc600078e3cff */
[----:B------:R-:W2:Y:S01]  /*0a30*/  @P4 LDG.E R18, desc[UR6][R16.64+0xf0] ;  /* 0x0000f00610124981 */ /* 0x000ea2000c1e1900 */
[----:B---3--:R-:W-:Y:S02]  /*0a40*/  @P2 LOP3.LUT R6, R6, R15, RZ, 0x3c, !PT ;  /* 0x0000000f06062212 */ /* 0x008fe400078e3cff */
[----:B------:R-:W-:Y:S01]  /*0a50*/  @P1 LOP3.LUT R4, R4, R25, RZ, 0x3c, !PT ;  /* 0x0000001904041212 */ /* 0x000fe200078e3cff */
[----:B------:R-:W3:Y:S03]  /*0a60*/  @P5 LDG.E R15, desc[UR6][R16.64+0x110] ;  /* 0x00011006100f5981 */ /* 0x000ee6000c1e1900 */
[----:B----4-:R-:W-:Y:S02]  /*0a70*/  @P2 LOP3.LUT R4, R4, R19, RZ, 0x3c, !PT ;  /* 0x0000001304042212 */ /* 0x010fe400078e3cff */
[----:B------:R-:W4:Y:S01]  /*0a80*/  @P4 LDG.E R19, desc[UR6][R16.64+0xf4] ;  /* 0x0000f40610134981 */ /* 0x000f22000c1e1900 */
        /* <DEDUP_REMOVED lines=12> */
[----:B--2---:R-:W-:-:S03]  /*0b50*/  @P4 LOP3.LUT R3, R3, R18, RZ, 0x3c, !PT ;  /* 0x0000001203034212 */ /* 0x004fc600078e3cff */
[----:B------:R-:W2:Y:S01]  /*0b60*/  @P5 LDG.E R18, desc[UR6][R16.64+0x114] ;  /* 0x0001140610125981 */ /* 0x000ea2000c1e1900 */
[----:B------:R-:W-:-:S03]  /*0b70*/  @P3 LOP3.LUT R5, R5, R20, RZ, 0x3c, !PT ;  /* 0x0000001405053212 */ /* 0x000fc600078e3cff */
[----:B------:R-:W2:Y:S01]  /*0b80*/  @P6 LDG.E R20, desc[UR6][R16.64+0x118] ;  /* 0x0001180610146981 */ /* 0x000ea2000c1e1900 */
[----:B----4-:R-:W-:-:S03]  /*0b90*/  @P4 LOP3.LUT R6, R6, R19, RZ, 0x3c, !PT ;  /* 0x0000001306064212 */ /* 0x010fc600078e3cff */
[----:B------:R-:W4:Y:S01]  /*0ba0*/  @P6 LDG.E R19, desc[UR6][R16.64+0x11c] ;  /* 0x00011c0610136981 */ /* 0x000f22000c1e1900 */
[----:B---3--:R-:W-:-:S03]  /*0bb0*/  @P4 LOP3.LUT R7, R7, R22, RZ, 0x3c, !PT ;  /* 0x0000001607074212 */ /* 0x008fc600078e3cff */
[----:B------:R-:W3:Y:S01]  /*0bc0*/  @P6 LDG.E R22, desc[UR6][R16.64+0x120] ;  /* 0x0001200610166981 */ /* 0x000ee2000c1e1900 */
[----:B------:R-:W-:-:S03]  /*0bd0*/  @P4 LOP3.LUT R4, R4, R21, RZ, 0x3c, !PT ;  /* 0x0000001504044212 */ /* 0x000fc600078e3cff */
[----:B------:R-:W3:Y:S01]  /*0be0*/  @P0 LDG.E R21, desc[UR6][R16.64+0x130] ;  /* 0x0001300610150981 */ /* 0x000ee2000c1e1900 */
[----:B------:R-:W-:Y:S02]  /*0bf0*/  @P4 LOP3.LUT R5, R5, R24, RZ, 0x3c, !PT ;  /* 0x0000001805054212 */ /* 0x000fe400078e3cff */
[----:B------:R-:W-:Y:S01]  /*0c00*/  @P5 LOP3.LUT R4, R4, R15, RZ, 0x3c, !PT ;  /* 0x0000000f04045212 */ /* 0x000fe200078e3cff */
[----:B------:R-:W3:Y:S01]  /*0c10*/  @P6 LDG.E R24, desc[UR6][R16.64+0x128] ;  /* 0x0001280610186981 */ /* 0x000ee2000c1e1900 */
[----:B------:R-:W-:-:S03]  /*0c20*/  @P5 LOP3.LUT R3, R3, R26, RZ, 0x3c, !PT ;  /* 0x0000001a03035212 */ /* 0x000fc600078e3cff */
[----:B------:R-:W3:Y:S01]  /*0c30*/  @P6 LDG.E R15, desc[UR6][R16.64+0x124] ;  /* 0x00012406100f6981 */ /* 0x000ee2000c1e1900 */
[----:B------:R-:W-:-:S03]  /*0c40*/  @P5 LOP3.LUT R7, R7, R28, RZ, 0x3c, !PT ;  /* 0x0000001c07075212 */ /* 0x000fc600078e3cff */
[----:B------:R-:W3:Y:S01]  /*0c50*/  @P0 LDG.E R26, desc[UR6][R16.64+0x12c] ;  /* 0x00012c06101a0981 */ /* 0x000ee2000c1e1900 */
[----:B------:R-:W-:-:S03]  /*0c60*/  @P5 LOP3.LUT R6, R6, R23, RZ, 0x3c, !PT ;  /* 0x0000001706065212 */ /* 0x000fc600078e3cff */
[----:B------:R-:W3:Y:S04]  /*0c70*/  @P0 LDG.E R28, desc[UR6][R16.64+0x13c] ;  /* 0x00013c06101c0981 */ /* 0x000ee8000c1e1900 */
[----:B------:R-:W3:Y:S01]  /*0c80*/  @P0 LDG.E R23, desc[UR6][R16.64+0x138] ;  /* 0x0001380610170981 */ /* 0x000ee2000c1e1900 */
[----:B--2---:R-:W-:-:S03]  /*0c90*/  @P5 LOP3.LUT R5, R5, R18, RZ, 0x3c, !PT ;  /* 0x0000001205055212 */ /* 0x004fc600078e3cff */
[----:B------:R-:W2:Y:S01]  /*0ca0*/  @P0 LDG.E R18, desc[UR6][R16.64+0x134] ;  /* 0x0001340610120981 */ /* 0x000ea2000c1e1900 */
[----:B------:R-:W-:-:S04]  /*0cb0*/  UIADD3 UR4, UPT, UPT, UR4, 0x10, URZ ;  /* 0x0000001004047890 */ /* 0x000fc8000fffe0ff */
[----:B------:R-:W-:Y:S01]  /*0cc0*/  UISETP.NE.AND UP0, UPT, UR4, 0x20, UPT ;  /* 0x000000200400788c */ /* 0x000fe2000bf05270 */
[----:B------:R-:W-:Y:S02]  /*0cd0*/  @P6 LOP3.LUT R3, R3, R20, RZ, 0x3c, !PT ;  /* 0x0000001403036212 */ /* 0x000fe400078e3cff */
[----:B----4-:R-:W-:Y:S02]  /*0ce0*/  @P6 LOP3.LUT R6, R6, R19, RZ, 0x3c, !PT ;  /* 0x0000001306066212 */ /* 0x010fe400078e3cff */
[----:B---3--:R-:W-:Y:S02]  /*0cf0*/  @P6 LOP3.LUT R7, R7, R22, RZ, 0x3c, !PT ;  /* 0x0000001607076212 */ /* 0x008fe400078e3cff */
[----:B------:R-:W-:Y:S02]  /*0d00*/  @P0 LOP3.LUT R6, R6, R21, RZ, 0x3c, !PT ;  /* 0x0000001506060212 */ /* 0x000fe400078e3cff */
[----:B------:R-:W-:Y:S02]  /*0d10*/  @P6 LOP3.LUT R5, R5, R24, RZ, 0x3c, !PT ;  /* 0x0000001805056212 */ /* 0x000fe400078e3cff */
[----:B------:R-:W-:-:S02]  /*0d20*/  @P6 LOP3.LUT R4, R4, R15, RZ, 0x3c, !PT ;  /* 0x0000000f04046212 */ /* 0x000fc400078e3cff */
[----:B------:R-:W-:Y:S02]  /*0d30*/  @P0 LOP3.LUT R3, R3, R26, RZ, 0x3c, !PT ;  /* 0x0000001a03030212 */ /* 0x000fe400078e3cff */
[----:B------:R-:W-:Y:S02]  /*0d40*/  @P0 LOP3.LUT R5, R5, R28, RZ, 0x3c, !PT ;  /* 0x0000001c05050212 */ /* 0x000fe400078e3cff */
[----:B------:R-:W-:Y:S02]  /*0d50*/  @P0 LOP3.LUT R4, R4, R23, RZ, 0x3c, !PT ;  /* 0x0000001704040212 */ /* 0x000fe400078e3cff */
[----:B--2---:R-:W-:Y:S01]  /*0d60*/  @P0 LOP3.LUT R7, R7, R18, RZ, 0x3c, !PT ;  /* 0x0000001207070212 */ /* 0x004fe200078e3cff */
[----:B------:R-:W-:Y:S06]  /*0d70*/  BRA.U UP0, `(.L_x_7) ;  /* 0xfffffff500487547 */ /* 0x000fec000b83ffff */
[----:B------:R-:W-:-:S05]  /*0d80*/  VIADD R0, R0, 0x1 ;  /* 0x0000000100007836 */ /* 0x000fca0000000000 */
[----:B------:R-:W-:-:S13]  /*0d90*/  ISETP.NE.AND P0, PT, R0, 0x5, PT ;  /* 0x000000050000780c */ /* 0x000fda0003f05270 */
[----:B------:R-:W-:Y:S05]  /*0da0*/  @P0 BRA `(.L_x_8) ;  /* 0xfffffff400300947 */ /* 0x000fea000383ffff */
[----:B------:R-:W-:Y:S01]  /*0db0*/  LOP3.LUT R0, R11, 0x3, RZ, 0xc0, !PT ;  /* 0x000000030b007812 */ /* 0x000fe200078ec0ff */
[----:B------:R0:W-:Y:S03]  /*0dc0*/  STL.64 [R1+0x8], R6 ;  /* 0x0000080601007387 */ /* 0x0001e60000100a00 */
[----:B------:R-:W-:Y:S01]  /*0dd0*/  ISETP.NE.U32.AND P0, PT, R0, 0x1, PT ;  /* 0x000000010000780c */ /* 0x000fe20003f05070 */
[----:B------:R0:W-:Y:S03]  /*0de0*/  STL.64 [R1+0x10], R4 ;  /* 0x0000100401007387 */ /* 0x0001e60000100a00 */
[----:B------:R-:W-:Y:S01]  /*0df0*/  ISETP.NE.AND.EX P0, PT, RZ, RZ, PT, P0 ;  /* 0x000000ffff00720c */ /* 0x000fe20003f05300 */
[----:B------:R0:W-:-:S12]  /*0e00*/  STL [R1+0x4], R3 ;  /* 0x0000040301007387 */ /* 0x0001d80000100800 */
[----:B0-----:R-:W-:Y:S05]  /*0e10*/  @!P0 BRA `(.L_x_6) ;  /* 0x0000001400f88947 */ /* 0x001fea0003800000 */
[----:B------:R-:W-:Y:S01]  /*0e20*/  UMOV UR4, URZ ;  /* 0x000000ff00047c82 */ /* 0x000fe20008000000 */
[----:B------:R-:W-:Y:S01]  /*0e30*/  IMAD.MOV.U32 R0, RZ, RZ, RZ ;  /* 0x000000ffff007224 */ /* 0x000fe200078e00ff */
[----:B------:R-:W-:Y:S01]  /*0e40*/  CS2R R6, SRZ ;  /* 0x0000000000067805 */ /* 0x000fe2000001ff00 */
[----:B------:R-:W-:Y:S02]  /*0e50*/  IMAD.MOV.U32 R4, RZ, RZ, RZ ;  /* 0x000000ffff047224 */ /* 0x000fe400078e00ff */
[----:B------:R-:W-:Y:S02]  /*0e60*/  IMAD.MOV.U32 R3, RZ, RZ, RZ ;  /* 0x000000ffff037224 */ /* 0x000fe400078e00ff */
[----:B------:R-:W-:-:S07]  /*0e70*/  IMAD.U32 R5, RZ, RZ, UR4 ;  /* 0x00000004ff057e24 */ /* 0x000fce000f8e00ff */
.L_x_10:
[----:B------:R-:W-:-:S06]  /*0e80*/  IMAD R13, R0, 0x4, R1 ;  /* 0x00000004000d7824 */ /* 0x000fcc00078e0201 */
[----:B------:R-:W5:Y:S01]  /*0e90*/  LDL R13, [R13+0x4] ;  /* 0x000004000d0d7983 */ /* 0x000f620000100800 */
[----:B------:R-:W-:-:S05]  /*0ea0*/  UMOV UR4, URZ ;  /* 0x000000ff00047c82 */ /* 0x000fca0008000000 */
.L_x_9:
        /* <DEDUP_REMOVED lines=180> */
[----:B------:R0:W-:Y:S03]  /*19f0*/  STL [R1+0x4], R3 ;  /* 0x0000040301007387 */ /* 0x0001e60000100800 */
[----:B------:R-:W-:Y:S01]  /*1a00*/  ISETP.NE.AND.EX P0, PT, RZ, RZ, PT, P0 ;  /* 0x000000ffff00720c */ /* 0x000fe20003f05300 */
[----:B------:R0:W-:-:S12]  /*1a10*/  STL.64 [R1+0x10], R4 ;  /* 0x0000100401007387 */ /* 0x0001d80000100a00 */
[----:B0-----:R-:W-:Y:S05]  /*1a20*/  @P0 BRA `(.L_x_6) ;  /* 0x0000000800f40947 */ /* 0x001fea0003800000 */
[----:B------:R-:W-:Y:S01]  /*1a30*/  UMOV UR4, URZ ;  /* 0x000000ff00047c82 */ /* 0x000fe20008000000 */
[----:B------:R-:W-:Y:S01]  /*1a40*/  IMAD.MOV.U32 R0, RZ, RZ, RZ ;  /* 0x000000ffff007224 */ /* 0x000fe200078e00ff */
[----:B------:R-:W-:Y:S01]  /*1a50*/  CS2R R6, SRZ ;  /* 0x0000000000067805 */ /* 0x000fe2000001ff00 */
[----:B------:R-:W-:Y:S02]  /*1a60*/  IMAD.MOV.U32 R4, RZ, RZ, RZ ;  /* 0x000000ffff047224 */ /* 0x000fe400078e00ff */
[----:B------:R-:W-:Y:S02]  /*1a70*/  IMAD.MOV.U32 R3, RZ, RZ, RZ ;  /* 0x000000ffff037224 */ /* 0x000fe400078e00ff */
[----:B------:R-:W-:-:S07]  /*1a80*/  IMAD.U32 R5, RZ, RZ, UR4 ;  /* 0x00000004ff057e24 */ /* 0x000fce000f8e00ff */
.L_x_12:
[----:B------:R-:W-:-:S06]  /*1a90*/  IMAD R13, R0, 0x4, R1 ;  /* 0x00000004000d7824 */ /* 0x000fcc00078e0201 */
[----:B------:R-:W5:Y:S01]  /*1aa0*/  LDL R13, [R13+0x4] ;  /* 0x000004000d0d7983 */ /* 0x000f620000100800 */
[----:B------:R-:W-:-:S05]  /*1ab0*/  UMOV UR4, URZ ;  /* 0x000000ff00047c82 */ /* 0x000fca0008000000 */
.L_x_11:
        /* <DEDUP_REMOVED lines=177> */
[----:B------:R0:W-:Y:S04]  /*25d0*/  STL.64 [R1+0x8], R6 ;  /* 0x0000080601007387 */ /* 0x0001e80000100a00 */
[----:B------:R0:W-:Y:S04]  /*25e0*/  STL [R1+0x4], R3 ;  /* 0x0000040301007387 */ /* 0x0001e80000100800 */
[----:B------:R0:W-:Y:S02]  /*25f0*/  STL.64 [R1+0x10], R4 ;  /* 0x0000100401007387 */ /* 0x0001e40000100a00 */
.L_x_6:
[----:B------:R-:W-:Y:S05]  /*2600*/  BSYNC.RECONVERGENT B1 ;  /* 0x0000000000017941 */ /* 0x000fea0003800200 */
.L_x_5:
[C---:B------:R-:W-:Y:S01]  /*2610*/  ISETP.GT.U32.AND P0, PT, R11.reuse, 0x3, PT ;  /* 0x000000030b00780c */ /* 0x040fe20003f04070 */
[----:B------:R-:W-:Y:S01]  /*2620*/  VIADD R12, R12, 0x1 ;  /* 0x000000010c0c7836 */ /* 0x000fe20000000000 */
[--C-:B------:R-:W-:Y:S02]  /*2630*/  SHF.R.U64 R11, R11, 0x2, R14.reuse ;  /* 0x000000020b0b7819 */ /* 0x100fe4000000120e */
[----:B------:R-:W-:Y:S02]  /*2640*/  ISETP.GT.U32.AND.EX P0, PT, R14, RZ, PT, P0 ;  /* 0x000000ff0e00720c */ /* 0x000fe40003f04100 */
[----:B------:R-:W-:-:S11]  /*2650*/  SHF.R.U32.HI R14, RZ, 0x2, R14 ;  /* 0x00000002ff0e7819 */ /* 0x000fd6000001160e */
[----:B------:R-:W-:Y:S05]  /*2660*/  @P0 BRA `(.L_x_13) ;  /* 0xffffffd800d40947 */ /* 0x000fea000383ffff */
.L_x_4:
[----:B------:R-:W-:Y:S05]  /*2670*/  BSYNC.RECONVERGENT B0 ;  /* 0x0000000000007941 */ /* 0x000fea0003800200 */
.L_x_3:
[----:B------:R-:W-:Y:S01]  /*2680*/  SHF.R.U32.HI R0, RZ, 0x2, R3 ;  /* 0x00000002ff007819 */ /* 0x000fe20000011603 */
[----:B------:R-:W2:Y:S03]  /*2690*/  LDCU.128 UR8, c[0x0][0x380] ;  /* 0x00007000ff0877ac */ /* 0x000ea60008000c00 */
[----:B------:R-:W-:Y:S01]  /*26a0*/  LOP3.LUT R0, R0, R3, RZ, 0x3c, !PT ;  /* 0x0000000300007212 */ /* 0x000fe200078e3cff */
[----:B01----:R-:W-:-:S04]  /*26b0*/  IMAD.SHL.U32 R3, R5, 0x10, RZ ;  /* 0x0000001005037824 */ /* 0x003fc800078e00ff */
[----:B------:R-:W-:-:S05]  /*26c0*/  IMAD.SHL.U32 R4, R0, 0x2, RZ ;  /* 0x0000000200047824 */ /* 0x000fca00078e00ff */
[----:B------:R-:W-:Y:S02]  /*26d0*/  LOP3.LUT R4, R0, R4, R3, 0x96, !PT ;  /* 0x0000000400047212 */ /* 0x000fe400078e9603 */
[----:B------:R-:W-:Y:S02]  /*26e0*/  SHF.R.S32.HI R3, RZ, 0x1f, R10 ;  /* 0x0000001fff037819 */ /* 0x000fe4000001140a */
[----:B------:R-:W-:Y:S01]  /*26f0*/  LOP3.LUT R5, R4, R5, RZ, 0x3c, !PT ;  /* 0x0000000504057212 */ /* 0x000fe200078e3cff */
[----:B--2---:R-:W-:Y:S01]  /*2700*/  UIADD3 UR4, UPT, UPT, UR11, -UR10, URZ ;  /* 0x8000000a0b047290 */ /* 0x004fe2000fffe0ff */
[----:B------:R-:W-:Y:S02]  /*2710*/  IMAD.MOV.U32 R4, RZ, RZ, 0x2f800000 ;  /* 0x2f800000ff047424 */ /* 0x000fe400078e00ff */
[----:B------:R-:W-:Y:S02]  /*2720*/  IADD3 R5, PT, PT, R2, 0x587c5, R5 ;  /* 0x000587c502057810 */ /* 0x000fe40007ffe005 */
[----:B------:R-:W-:-:S02]  /*2730*/  I2FP.F32.S32 R2, UR10 ;  /* 0x0000000a00027c45 */ /* 0x000fc40008201400 */
[----:B------:R-:W-:Y:S02]  /*2740*/  I2FP.F32.U32 R5, R5 ;  /* 0x0000000500057245 */ /* 0x000fe40000201000 */
[----:B------:R-:W-:-:S03]  /*2750*/  I2FP.F32.S32 R0, UR4 ;  /* 0x0000000400007c45 */ /* 0x000fc60008201400 */
[----:B------:R-:W-:-:S04]  /*2760*/  FFMA R5, R5, R4, 1.1641532182693481445e-10 ;  /* 0x2f00000005057423 */ /* 0x000fc80000000004 */
[----:B------:R-:W-:Y:S01]  /*2770*/  FFMA R0, R5, R0, R2 ;  /* 0x0000000005007223 */ /* 0x000fe20000000002 */
[----:B------:R-:W-:-:S04]  /*2780*/  LEA R2, P0, R10, UR8, 0x2 ;  /* 0x000000080a027c11 */ /* 0x000fc8000f8010ff */
[----:B------:R-:W-:Y:S01]  /*2790*/  LEA.HI.X R3, R10, UR9, R3, 0x2, P0 ;  /* 0x000000090a037c11 */ /* 0x000fe200080f1403 */
[----:B------:R-:W0:Y:S02]  /*27a0*/  F2I.TRUNC.NTZ R0, R0 ;  /* 0x0000000000007305 */ /* 0x000e24000020f100 */
[----:B0-----:R-:W-:-:S05]  /*27b0*/  I2FP.F32.S32 R5, R0 ;  /* 0x0000000000057245 */ /* 0x001fca0000201400 */
[----:B------:R-:W-:Y:S01]  /*27c0*/  STG.E desc[UR6][R2.64], R5 ;  /* 0x0000000502007986 */ /* 0x000fe2000c101906 */
[----:B------:R-:W-:Y:S05]  /*27d0*/  EXIT ;  /* 0x000000000000794d */ /* 0x000fea0003800000 */
.L_x_14:
        /* <DEDUP_REMOVED lines=10> */
.L_x_19:


//--------------------- .text._Z9cudaHellov       --------------------------
	.section	.text._Z9cudaHellov,"ax",@progbits
	.align	128
        .global         _Z9cudaHellov
        .type           _Z9cudaHellov,@function
        .size           _Z9cudaHellov,(.L_x_20 - _Z9cudaHellov)
        .other          _Z9cudaHellov,@"STO_CUDA_ENTRY STV_DEFAULT"
_Z9cudaHellov:
.text._Z9cudaHellov:
[----:B------:R-:W0:Y:S01]  /*0000*/  LDC R1, c[0x0][0x37c] ;  /* 0x0000df00ff017b82 */ /* 0x000e220000000800 */
[----:B------:R-:W-:Y:S01]  /*0010*/  MOV R0, 0x0 ;  /* 0x0000000000007802 */ /* 0x000fe20000000f00 */
[----:B------:R-:W1:Y:S01]  /*0020*/  LDCU.64 UR4, c[0x4][0x48] ;  /* 0x01000900ff0477ac */ /* 0x000e620008000a00 */
[----:B------:R-:W-:-:S05]  /*0030*/  CS2R R6, SRZ ;  /* 0x0000000000067805 */ /* 0x000fca000001ff00 */
[----:B------:R2:W3:Y:S01]  /*0040*/  LDC.64 R2, c[0x4][R0] ;  /* 0x0100000000027b82 */ /* 0x0004e20000000a00 */
[----:B-1----:R-:W-:Y:S02]  /*0050*/  IMAD.U32 R4, RZ, RZ, UR4 ;  /* 0x00000004ff047e24 */ /* 0x002fe4000f8e00ff */
[----:B--2---:R-:W-:-:S07]  /*0060*/  IMAD.U32 R5, RZ, RZ, UR5 ;  /* 0x00000005ff057e24 */ /* 0x004fce000f8e00ff */
[----:B------:R-:W-:-:S07]  /*0070*/  LEPC R20, `(.L_x_15) ;  /* 0x000000001014794e */ /* 0x000fce0000000000 */
[----:B0--3--:R-:W-:Y:S05]  /*0080*/  CALL.ABS.NOINC R2 ;  /* 0x0000000002007343 */ /* 0x009fea0003c00000 */
.L_x_15:
[----:B------:R-:W-:Y:S05]  /*0090*/  EXIT ;  /* 0x000000000000794d */ /* 0x000fea0003800000 */
.L_x_16:
        /* <DEDUP_REMOVED lines=14> */
.L_x_20:


//--------------------- .nv.global.init           --------------------------
	.section	.nv.global.init,"aw",@progbits
	.align	4
.nv.global.init:
	.type		mrg32k3aM1SubSeq,@object
	.size		mrg32k3aM1SubSeq,(mrg32k3aM2SubSeq - mrg32k3aM1SubSeq)
mrg32k3aM1SubSeq:
        /*0000*/ 	.byte	0x0b, 0xcc, 0xee, 0x04, 0x73, 0x29, 0x8b, 0x6f, 0xf6, 0x53, 0x03, 0xf6, 0x23, 0xf6, 0xea, 0xda
        /* <DEDUP_REMOVED lines=125> */
	.type		mrg32k3aM2SubSeq,@object
	.size		mrg32k3aM2SubSeq,(mrg32k3aM1 - mrg32k3aM2SubSeq)
mrg32k3aM2SubSeq:
        /* <DEDUP_REMOVED lines=126> */
	.type		mrg32k3aM1,@object
	.size		mrg32k3aM1,(mrg32k3aM1Seq - mrg32k3aM1)
mrg32k3aM1:
        /* <DEDUP_REMOVED lines=144> */
	.type		mrg32k3aM1Seq,@object
	.size		mrg32k3aM1Seq,(mrg32k3aM2 - mrg32k3aM1Seq)
mrg32k3aM1Seq:
        /* <DEDUP_REMOVED lines=144> */
	.type		mrg32k3aM2,@object
	.size		mrg32k3aM2,(mrg32k3aM2Seq - mrg32k3aM2)
mrg32k3aM2:
        /* <DEDUP_REMOVED lines=144> */
	.type		mrg32k3aM2Seq,@object
	.size		mrg32k3aM2Seq,(precalc_xorwow_matrix - mrg32k3aM2Seq)
mrg32k3aM2Seq:
        /* <DEDUP_REMOVED lines=144> */
	.type		precalc_xorwow_matrix,@object
	.size		precalc_xorwow_matrix,(precalc_xorwow_offset_matrix - precalc_xorwow_matrix)
precalc_xorwow_matrix:
        /* <DEDUP_REMOVED lines=6400> */
	.type		precalc_xorwow_offset_matrix,@object
	.size		precalc_xorwow_offset_matrix,($str - precalc_xorwow_offset_matrix)
precalc_xorwow_offset_matrix:
        /* <DEDUP_REMOVED lines=6400> */
	.type		$str,@object
	.size		$str,($str$1 - $str)
$str:
        /*353c0*/ 	.byte	0x48, 0x65, 0x6c, 0x6c, 0x6f, 0x20, 0x66, 0x72, 0x6f, 0x6d, 0x20, 0x43, 0x55, 0x44, 0x41, 0x21
        /*353d0*/ 	.byte	0x0a, 0x00
	.type		$str$1,@object
	.size		$str$1,(.L_10 - $str$1)
$str$1:
        /*353d2*/ 	.byte	0x41, 0x74, 0x20, 0x25, 0x64, 0x2c, 0x20, 0x6d, 0x61, 0x74, 0x72, 0x69, 0x63, 0x69, 0x65, 0x73
        /*353e2*/ 	.byte	0x20, 0x68, 0x61, 0x76, 0x65, 0x20, 0x76, 0x61, 0x6c, 0x75, 0x65, 0x73, 0x20, 0x25, 0x2e, 0x32
        /*353f2*/ 	.byte	0x66, 0x20, 0x61, 0x6e, 0x64, 0x20, 0x25, 0x2e, 0x32, 0x66, 0x0a, 0x00
.L_10:


//--------------------- .nv.shared.reserved.0     --------------------------
	.section	.nv.shared.reserved.0,"aw",@nobits
	.weak		__nv_reservedSMEM_offset_0_alias
	.size		__nv_reservedSMEM_offset_0_alias, 0, 64
	.other		__nv_reservedSMEM_offset_0_alias,@"STO_CUDA_RESERVED_SHARED STV_DEFAULT"
__nv_reservedSMEM_offset_0_alias:
	.zero		0
	.zero		64


//--------------------- .nv.constant0._Z19checkEqualityKernelPfS_Pb --------------------------
	.section	.nv.constant0._Z19checkEqualityKernelPfS_Pb,"a",@progbits
	.sectionflags	@""
	.align	4
.nv.constant0._Z19checkEqualityKernelPfS_Pb:
	.zero		920


//--------------------- .nv.constant0._Z14cuConstArrInitPfi --------------------------
	.section	.nv.constant0._Z14cuConstArrInitPfi,"a",@progbits
	.sectionflags	@""
	.align	4
.nv.constant0._Z14cuConstArrInitPfi:
	.zero		908


//--------------------- .nv.constant0._Z13cuRandArrInitPfii --------------------------
	.section	.nv.constant0._Z13cuRandArrInitPfii,"a",@progbits
	.sectionflags	@""
	.align	4
.nv.constant0._Z13cuRandArrInitPfii:
	.zero		912


//--------------------- .nv.constant0._Z9cudaHellov --------------------------
	.section	.nv.constant0._Z9cudaHellov,"a",@progbits
	.sectionflags	@""
	.align	4
.nv.constant0._Z9cudaHellov:
	.zero		896


//--------------------- SYMBOLS --------------------------

	.type		.nv.reservedSmem.offset0,@object
	.size		.nv.reservedSmem.offset0,0x4
	.type		vprintf,@function
